	.target	sm_90a

	.elftype	@"ET_EXEC"


//--------------------- .note.nv.tkinfo           --------------------------
	.section	.note.nv.tkinfo,"",@"SHT_NOTE"
	.sectionflags	@"SHF_NOTE_NV_TKINFO"
	.tkinfo
        /*0018*/ 	.word	0x00000002
        /*0030*/ 	.string	""
        /*0030*/ 	.string	"ptxas"
        /*0030*/ 	.string	"Cuda compilation tools, release 13.0, V13.0.88"
        /*0030*/ 	.string	"Build cuda_13.0.r13.0/compiler.36424714_0"
        /*0030*/ 	.string	"-arch sm_90a -m 64 "



//--------------------- .note.nv.cuinfo           --------------------------
	.section	.note.nv.cuinfo,"",@"SHT_NOTE"
	.sectionflags	@"SHF_NOTE_NV_CUINFO"
        /*0018*/ 	.short	0x0002
        /*001a*/ 	.short	0x005a
        /*001c*/ 	.short	0x0082
	.zero		2


//--------------------- .nv.info                  --------------------------
	.section	.nv.info,"",@"SHT_CUDA_INFO"
	.align	4


	//----- nvinfo : EIATTR_REGCOUNT
	.align		4
        /*0000*/ 	.byte	0x04, 0x2f
        /*0002*/ 	.short	(.L_15 - .L_14)
	.align		4
.L_14:
        /*0004*/ 	.word	index@(_ZN7cutlass13device_kernelINS_4gemm6kernel13GemmUniversalIN4cute5tupleIJiiiiEEENS1_10collective13CollectiveMmaINS1_34MainloopSm90TmaGmmaWarpSpecializedILi3ENS5_IJNS4_1CILi1EEESB_SB_EEENS1_35KernelTmaWarpSpecializedCooperativeEEENS5_IJNSA_ILi256EEESF_NSA_ILi64EEEEEENS_6half_tENS5_IJlSB_lEEESI_SJ_NS4_8TiledMMAINS4_8MMA_AtomIJNS4_4SM904GMMA26MMA_64x256x16_F32F16F16_SSILNSN_5MajorE0ELSP_0ELNSN_7ScaleInE1ELSQ_1EEEEEENS4_6LayoutINS5_IJNSA_ILi2EEESB_SB_EEENS5_IJSB_NSA_ILi0EEESW_EEEEENS5_IJNS4_10UnderscoreESZ_SZ_EEEEENS4_13SM90_TMA_LOADENS4_14ComposedLayoutINS4_7SwizzleILi3ELi4ELi3EEENS4_18smem_ptr_flag_bitsILi16EEENST_INS5_IJNSA_ILi8EEESG_EEENS5_IJSG_SB_EEEEEEEvNS4_8identityES12_S1C_vS1D_EENS_8epilogue10collective6detail29Sm90TmaWarpSpecializedAdapterINS1G_15DefaultEpilogueISI_SJ_SJ_NS1F_6thread17LinearCombinationISI_Li1EffLNS1K_9ScaleType4KindE0ELNS_15FloatRoundStyleE2ESI_EENS1_15EpilogueDefaultEEEEEvvEEEEvNT_6ParamsE)
        /*0008*/ 	.word	0x000000a8


	//----- nvinfo : EIATTR_FRAME_SIZE
	.align		4
.L_15:
        /*000c*/ 	.byte	0x04, 0x11
        /*000e*/ 	.short	(.L_17 - .L_16)
	.align		4
.L_16:
        /*0010*/ 	.word	index@(_ZN7cutlass13device_kernelINS_4gemm6kernel13GemmUniversalIN4cute5tupleIJiiiiEEENS1_10collective13CollectiveMmaINS1_34MainloopSm90TmaGmmaWarpSpecializedILi3ENS5_IJNS4_1CILi1EEESB_SB_EEENS1_35KernelTmaWarpSpecializedCooperativeEEENS5_IJNSA_ILi256EEESF_NSA_ILi64EEEEEENS_6half_tENS5_IJlSB_lEEESI_SJ_NS4_8TiledMMAINS4_8MMA_AtomIJNS4_4SM904GMMA26MMA_64x256x16_F32F16F16_SSILNSN_5MajorE0ELSP_0ELNSN_7ScaleInE1ELSQ_1EEEEEENS4_6LayoutINS5_IJNSA_ILi2EEESB_SB_EEENS5_IJSB_NSA_ILi0EEESW_EEEEENS5_IJNS4_10UnderscoreESZ_SZ_EEEEENS4_13SM90_TMA_LOADENS4_14ComposedLayoutINS4_7SwizzleILi3ELi4ELi3EEENS4_18smem_ptr_flag_bitsILi16EEENST_INS5_IJNSA_ILi8EEESG_EEENS5_IJSG_SB_EEEEEEEvNS4_8identityES12_S1C_vS1D_EENS_8epilogue10collective6detail29Sm90TmaWarpSpecializedAdapterINS1G_15DefaultEpilogueISI_SJ_SJ_NS1F_6thread17LinearCombinationISI_Li1EffLNS1K_9ScaleType4KindE0ELNS_15FloatRoundStyleE2ESI_EENS1_15EpilogueDefaultEEEEEvvEEEEvNT_6ParamsE)
        /*0014*/ 	.word	0x00000788


	//----- nvinfo : EIATTR_MIN_STACK_SIZE
	.align		4
.L_17:
        /*0018*/ 	.byte	0x04, 0x12
        /*001a*/ 	.short	(.L_19 - .L_18)
	.align		4
.L_18:
        /*001c*/ 	.word	index@(_ZN7cutlass13device_kernelINS_4gemm6kernel13GemmUniversalIN4cute5tupleIJiiiiEEENS1_10collective13CollectiveMmaINS1_34MainloopSm90TmaGmmaWarpSpecializedILi3ENS5_IJNS4_1CILi1EEESB_SB_EEENS1_35KernelTmaWarpSpecializedCooperativeEEENS5_IJNSA_ILi256EEESF_NSA_ILi64EEEEEENS_6half_tENS5_IJlSB_lEEESI_SJ_NS4_8TiledMMAINS4_8MMA_AtomIJNS4_4SM904GMMA26MMA_64x256x16_F32F16F16_SSILNSN_5MajorE0ELSP_0ELNSN_7ScaleInE1ELSQ_1EEEEEENS4_6LayoutINS5_IJNSA_ILi2EEESB_SB_EEENS5_IJSB_NSA_ILi0EEESW_EEEEENS5_IJNS4_10UnderscoreESZ_SZ_EEEEENS4_13SM90_TMA_LOADENS4_14ComposedLayoutINS4_7SwizzleILi3ELi4ELi3EEENS4_18smem_ptr_flag_bitsILi16EEENST_INS5_IJNSA_ILi8EEESG_EEENS5_IJSG_SB_EEEEEEEvNS4_8identityES12_S1C_vS1D_EENS_8epilogue10collective6detail29Sm90TmaWarpSpecializedAdapterINS1G_15DefaultEpilogueISI_SJ_SJ_NS1F_6thread17LinearCombinationISI_Li1EffLNS1K_9ScaleType4KindE0ELNS_15FloatRoundStyleE2ESI_EENS1_15EpilogueDefaultEEEEEvvEEEEvNT_6ParamsE)
        /*0020*/ 	.word	0x00000788
.L_19:


//--------------------- .nv.compat                --------------------------
	.section	.nv.compat,"",@"SHT_CUDA_COMPAT_INFO"
	.align	4
        /*0000*/ 	.byte	0x02, 0x09, 0x01, 0x00, 0x02, 0x02, 0x04, 0x00, 0x02, 0x05, 0x05, 0x00, 0x03, 0x07, 0x01, 0x01
        /*0010*/ 	.byte	0x02, 0x03, 0x01, 0x00, 0x02, 0x06, 0x01, 0x00, 0x04, 0x0b, 0x08, 0x00, 0x00, 0x00, 0x00, 0x00
        /*0020*/ 	.byte	0x00, 0x00, 0x00, 0x00


//--------------------- .nv.info._ZN7cutlass13device_kernelINS_4gemm6kernel13GemmUniversalIN4cute5tupleIJiiiiEEENS1_10collective13CollectiveMmaINS1_34MainloopSm90TmaGmmaWarpSpecializedILi3ENS5_IJNS4_1CILi1EEESB_SB_EEENS1_35KernelTmaWarpSpecializedCooperativeEEENS5_IJNSA_ILi256EEESF_NSA_ILi64EEEEEENS_6half_tENS5_IJlSB_lEEESI_SJ_NS4_8TiledMMAINS4_8MMA_AtomIJNS4_4SM904GMMA26MMA_64x256x16_F32F16F16_SSILNSN_5MajorE0ELSP_0ELNSN_7ScaleInE1ELSQ_1EEEEEENS4_6LayoutINS5_IJNSA_ILi2EEESB_SB_EEENS5_IJSB_NSA_ILi0EEESW_EEEEENS5_IJNS4_10UnderscoreESZ_SZ_EEEEENS4_13SM90_TMA_LOADENS4_14ComposedLayoutINS4_7SwizzleILi3ELi4ELi3EEENS4_18smem_ptr_flag_bitsILi16EEENST_INS5_IJNSA_ILi8EEESG_EEENS5_IJSG_SB_EEEEEEEvNS4_8identityES12_S1C_vS1D_EENS_8epilogue10collective6detail29Sm90TmaWarpSpecializedAdapterINS1G_15DefaultEpilogueISI_SJ_SJ_NS1F_6thread17LinearCombinationISI_Li1EffLNS1K_9ScaleType4KindE0ELNS_15FloatRoundStyleE2ESI_EENS1_15EpilogueDefaultEEEEEvvEEEEvNT_6ParamsE --------------------------
	.section	.nv.info._ZN7cutlass13device_kernelINS_4gemm6kernel13GemmUniversalIN4cute5tupleIJiiiiEEENS1_10collective13CollectiveMmaINS1_34MainloopSm90TmaGmmaWarpSpecializedILi3ENS5_IJNS4_1CILi1EEESB_SB_EEENS1_35KernelTmaWarpSpecializedCooperativeEEENS5_IJNSA_ILi256EEESF_NSA_ILi64EEEEEENS_6half_tENS5_IJlSB_lEEESI_SJ_NS4_8TiledMMAINS4_8MMA_AtomIJNS4_4SM904GMMA26MMA_64x256x16_F32F16F16_SSILNSN_5MajorE0ELSP_0ELNSN_7ScaleInE1ELSQ_1EEEEEENS4_6LayoutINS5_IJNSA_ILi2EEESB_SB_EEENS5_IJSB_NSA_ILi0EEESW_EEEEENS5_IJNS4_10UnderscoreESZ_SZ_EEEEENS4_13SM90_TMA_LOADENS4_14ComposedLayoutINS4_7SwizzleILi3ELi4ELi3EEENS4_18smem_ptr_flag_bitsILi16EEENST_INS5_IJNSA_ILi8EEESG_EEENS5_IJSG_SB_EEEEEEEvNS4_8identityES12_S1C_vS1D_EENS_8epilogue10collective6detail29Sm90TmaWarpSpecializedAdapterINS1G_15DefaultEpilogueISI_SJ_SJ_NS1F_6thread17LinearCombinationISI_Li1EffLNS1K_9ScaleType4KindE0ELNS_15FloatRoundStyleE2ESI_EENS1_15EpilogueDefaultEEEEEvvEEEEvNT_6ParamsE,"",@"SHT_CUDA_INFO"
	.sectionflags	@""
	.align	4


	//----- nvinfo : EIATTR_CUDA_API_VERSION
	.align		4
        /*0000*/ 	.byte	0x04, 0x37
        /*0002*/ 	.short	(.L_21 - .L_20)
.L_20:
        /*0004*/ 	.word	0x00000082


	//----- nvinfo : EIATTR_KPARAM_INFO
	.align		4
.L_21:
        /*0008*/ 	.byte	0x04, 0x17
        /*000a*/ 	.short	(.L_23 - .L_22)
.L_22:
        /*000c*/ 	.word	0x00000000
        /*0010*/ 	.short	0x0000
        /*0012*/ 	.short	0x0070
        /*0014*/ 	.byte	0x00, 0xf0, 0x01, 0x10


	//----- nvinfo : EIATTR_SPARSE_MMA_MASK
	.align		4
.L_23:
        /*0018*/ 	.byte	0x03, 0x50
        /*001a*/ 	.short	0x0000


	//----- nvinfo : EIATTR_MAXREG_COUNT
	.align		4
        /*001c*/ 	.byte	0x03, 0x1b
        /*001e*/ 	.short	0x00a8


	//----- nvinfo : EIATTR_NUM_BARRIERS
	.align		4
        /*0020*/ 	.byte	0x02, 0x4c
        /*0022*/ 	.byte	0x01
	.zero		1


	//----- nvinfo : EIATTR_EXTERNS
	.align		4
        /*0024*/ 	.byte	0x04, 0x0f
        /*0026*/ 	.short	(.L_25 - .L_24)


	//   ....[0]....
	.align		4
.L_24:
        /*0028*/ 	.word	index@(__assertfail)


	//----- nvinfo : EIATTR_ANNOTATIONS
	.align		4
.L_25:
        /*002c*/ 	.byte	0x04, 0x55
        /*002e*/ 	.short	(.L_27 - .L_26)


	//   ....[0]....
.L_26:
        /*0030*/ 	.word	0x00000001
        /*0034*/ 	.byte	0x70, 0x06, 0x00, 0x00, 0x01, 0x00, 0x00, 0x00, 0x90, 0x06, 0x00, 0x00, 0x01, 0x00, 0x00, 0x00
        /* <DEDUP_REMOVED lines=713> */
        /*2cd4*/ 	.byte	0xc0, 0xad, 0x01, 0x00, 0x01, 0x00, 0x00, 0x00, 0xe0, 0xad, 0x01, 0x00


	//----- nvinfo : EIATTR_MERCURY_ISA_VERSION
	.align		4
.L_27:
        /*2ce0*/ 	.byte	0x03, 0x5f
        /*2ce2*/ 	.short	0x0101


	//----- nvinfo : EIATTR_INT_WARP_WIDE_INSTR_OFFSETS
	.align		4
        /*2ce4*/ 	.byte	0x04, 0x31
        /*2ce6*/ 	.short	(.L_29 - .L_28)


	//   ....[0]....
.L_28:
        /*2ce8*/ 	.word	0x000004e0


	//   ....[1]....
        /*2cec*/ 	.word	0x000004f0


	//   ....[2]....
        /*2cf0*/ 	.word	0x00000580


	//----- nvinfo : EIATTR_COOP_GROUP_MASK_REGIDS
	.align		4
.L_29:
        /*2cf4*/ 	.byte	0x04, 0x29
        /*2cf6*/ 	.short	(.L_31 - .L_30)


	//   ....[0]....
.L_30:
        /*2cf8*/ 	.word	0xffffffff


	//   ....[1]....
        /*2cfc*/ 	.word	0xffffffff


	//   ....[2]....
        /*2d00*/ 	.word	0xffffffff


	//   ....[3]....
        /*2d04*/ 	.word	0xffffffff


	//   ....[4]....
        /*2d08*/ 	.word	0xffffffff


	//----- nvinfo : EIATTR_COOP_GROUP_INSTR_OFFSETS
	.align		4
.L_31:
        /*2d0c*/ 	.byte	0x04, 0x28
        /*2d0e*/ 	.short	(.L_33 - .L_32)


	//   ....[0]....
.L_32:
        /*2d10*/ 	.word	0x00000070


	//   ....[1]....
        /*2d14*/ 	.word	0x00000080


	//   ....[2]....
        /*2d18*/ 	.word	0x000001a0


	//   ....[3]....
        /*2d1c*/ 	.word	0x00000390


	//   ....[4]....
        /*2d20*/ 	.word	0x00001150


	//----- nvinfo : EIATTR_REG_RECONFIG
	.align		4
.L_33:
        /*2d24*/ 	.byte	0x01, 0x54
	.zero		2


	//----- nvinfo : EIATTR_SYSCALL_OFFSETS
	.align		4
        /*2d28*/ 	.byte	0x04, 0x46
        /*2d2a*/ 	.short	(.L_35 - .L_34)


	//   ....[0]....
.L_34:
        /*2d2c*/ 	.word	0x00001300


	//----- nvinfo : EIATTR_MBARRIER_INSTR_OFFSETS
	.align		4
.L_35:
        /*2d30*/ 	.byte	0x04, 0x39
        /*2d32*/ 	.short	(.L_37 - .L_36)


	//   ....[0]....
.L_36:
        /*2d34*/ 	.word	0x00000320
        /*2d38*/ 	.word	0x000000ff
        /*2d3c*/ 	.word	0x00000000
        /*2d40*/ 	.short	0x0100
        /*2d42*/ 	.byte	0x08
	.zero		1


	//   ....[1]....
        /*2d44*/ 	.word	0x00000330
        /*2d48*/ 	.word	0x000000ff
        /*2d4c*/ 	.word	0x00000018
        /*2d50*/ 	.short	0x0100
        /*2d52*/ 	.byte	0x08
	.zero		1


	//   ....[2]....
        /*2d54*/ 	.word	0x00000340
        /*2d58*/ 	.word	0x000000ff
        /*2d5c*/ 	.word	0x00000008
        /*2d60*/ 	.short	0x0100
        /*2d62*/ 	.byte	0x08
	.zero		1


	//   ....[3]....
        /*2d64*/ 	.word	0x00000350
        /*2d68*/ 	.word	0x000000ff
        /*2d6c*/ 	.word	0x00000020
        /*2d70*/ 	.short	0x0100
        /*2d72*/ 	.byte	0x08
	.zero		1


	//   ....[4]....
        /*2d74*/ 	.word	0x00000360
        /*2d78*/ 	.word	0x000000ff
        /*2d7c*/ 	.word	0x00000010
        /*2d80*/ 	.short	0x0100
        /*2d82*/ 	.byte	0x08
	.zero		1


	//   ....[5]....
        /*2d84*/ 	.word	0x00000370
        /*2d88*/ 	.word	0x000000ff
        /*2d8c*/ 	.word	0x00000028
        /*2d90*/ 	.short	0x0100
        /*2d92*/ 	.byte	0x08
	.zero		1


	//   ....[6]....
        /*2d94*/ 	.word	0x00000600
        /*2d98*/ 	.word	0x000000ff
        /*2d9c*/ 	.word	0x00000040
        /*2da0*/ 	.short	0x0100
        /*2da2*/ 	.byte	0x10
	.zero		1


	//   ....[7]....
        /*2da4*/ 	.word	0x000006a0
        /*2da8*/ 	.word	0x000000ff
        /*2dac*/ 	.word	0x00000048
        /*2db0*/ 	.short	0x0100
        /*2db2*/ 	.byte	0x10
	.zero		1


	//   ....[8]....
        /*2db4*/ 	.word	0x000013a0
        /*2db8*/ 	.word	0x00000003
        /*2dbc*/ 	.word	0x00000000
        /*2dc0*/ 	.short	0x010a
        /*2dc2*/ 	.byte	0x3f
	.zero		1


	//   ....[9]....
        /*2dc4*/ 	.word	0x000013e0
        /*2dc8*/ 	.word	0x00000003
        /*2dcc*/ 	.word	0x00000000
        /*2dd0*/ 	.short	0x010a
        /*2dd2*/ 	.byte	0x3f
	.zero		1


	//   ....[10]....
        /*2dd4*/ 	.word	0x000049e0
        /*2dd8*/ 	.word	0x000000ff
        /*2ddc*/ 	.word	0x00000000
        /*2de0*/ 	.short	0x010a
        /*2de2*/ 	.byte	0x08
	.zero		1


	//   ....[11]....
        /*2de4*/ 	.word	0x00004a20
        /*2de8*/ 	.word	0x000000ff
        /*2dec*/ 	.word	0x00000000
        /*2df0*/ 	.short	0x010a
        /*2df2*/ 	.byte	0x08
	.zero		1


	//   ....[12]....
        /*2df4*/ 	.word	0x00008af0
        /*2df8*/ 	.word	0x000000ff
        /*2dfc*/ 	.word	0x00000000
        /*2e00*/ 	.short	0x0101
        /*2e02*/ 	.byte	0x0c
	.zero		1


	//   ....[13]....
        /*2e04*/ 	.word	0x00008d00
        /*2e08*/ 	.word	0x000000ff
        /*2e0c*/ 	.word	0x00000000
        /*2e10*/ 	.short	0x0101
        /*2e12*/ 	.byte	0x06
	.zero		1


	//   ....[14]....
        /*2e14*/ 	.word	0x0001a990
        /*2e18*/ 	.word	0x0000000a
        /*2e1c*/ 	.word	0x00000018
        /*2e20*/ 	.short	0x010a
        /*2e22*/ 	.byte	0x3f
	.zero		1


	//   ....[15]....
        /*2e24*/ 	.word	0x0001ace0
        /*2e28*/ 	.word	0x00000002
        /*2e2c*/ 	.word	0x00000048
        /*2e30*/ 	.short	0x0101
        /*2e32*/ 	.byte	0x3f
	.zero		1


	//   ....[16]....
        /*2e34*/ 	.word	0x0001b4e0
        /*2e38*/ 	.word	0x00000005
        /*2e3c*/ 	.word	0x00000000
        /*2e40*/ 	.short	0x010a
        /*2e42*/ 	.byte	0x3f
	.zero		1


	//   ....[17]....
        /*2e44*/ 	.word	0x0001b570
        /*2e48*/ 	.word	0x00000007
        /*2e4c*/ 	.word	0x00000000
        /*2e50*/ 	.short	0x010a
        /*2e52*/ 	.byte	0x3f
	.zero		1


	//   ....[18]....
        /*2e54*/ 	.word	0x0001b600
        /*2e58*/ 	.word	0x00000003
        /*2e5c*/ 	.word	0x00000000
        /*2e60*/ 	.short	0x010a
        /*2e62*/ 	.byte	0x3f
	.zero		1


	//   ....[19]....
        /*2e64*/ 	.word	0x0001b660
        /*2e68*/ 	.word	0x00000003
        /*2e6c*/ 	.word	0x00000000
        /*2e70*/ 	.short	0x010a
        /*2e72*/ 	.byte	0x3f
	.zero		1


	//   ....[20]....
        /*2e74*/ 	.word	0x0001b6c0
        /*2e78*/ 	.word	0x00000005
        /*2e7c*/ 	.word	0x00000000
        /*2e80*/ 	.short	0x010a
        /*2e82*/ 	.byte	0x3f
	.zero		1


	//   ....[21]....
        /*2e84*/ 	.word	0x0001b790
        /*2e88*/ 	.word	0x0000000a
        /*2e8c*/ 	.word	0x00000018
        /*2e90*/ 	.short	0x010a
        /*2e92*/ 	.byte	0x3f
	.zero		1


	//   ....[22]....
        /*2e94*/ 	.word	0x0001b860
        /*2e98*/ 	.word	0x00000005
        /*2e9c*/ 	.word	0x00000000
        /*2ea0*/ 	.short	0x010a
        /*2ea2*/ 	.byte	0x3f
	.zero		1


	//   ....[23]....
        /*2ea4*/ 	.word	0x0001b8b0
        /*2ea8*/ 	.word	0x00000007
        /*2eac*/ 	.word	0x00000000
        /*2eb0*/ 	.short	0x010a
        /*2eb2*/ 	.byte	0x3f
	.zero		1


	//----- nvinfo : EIATTR_NUM_MBARRIERS
	.align		4
.L_37:
        /*2eb4*/ 	.byte	0x03, 0x38
        /*2eb6*/ 	.short	0x0008


	//----- nvinfo : EIATTR_EXIT_INSTR_OFFSETS
	.align		4
        /*2eb8*/ 	.byte	0x04, 0x1c
        /*2eba*/ 	.short	(.L_39 - .L_38)


	//   ....[0]....
.L_38:
        /*2ebc*/ 	.word	0x00000700


	//   ....[1]....
        /*2ec0*/ 	.word	0x00001070


	//   ....[2]....
        /*2ec4*/ 	.word	0x00019f10


	//   ....[3]....
        /*2ec8*/ 	.word	0x0001a620


	//   ....[4]....
        /*2ecc*/ 	.word	0x0001b650


	//----- nvinfo : EIATTR_MAX_THREADS
	.align		4
.L_39:
        /*2ed0*/ 	.byte	0x04, 0x05
        /*2ed2*/ 	.short	(.L_41 - .L_40)
.L_40:
        /*2ed4*/ 	.word	0x00000180
        /*2ed8*/ 	.word	0x00000001
        /*2edc*/ 	.word	0x00000001


	//----- nvinfo : EIATTR_CRS_STACK_SIZE
	.align		4
.L_41:
        /*2ee0*/ 	.byte	0x04, 0x1e
        /*2ee2*/ 	.short	(.L_43 - .L_42)
.L_42:
        /*2ee4*/ 	.word	0x00000000


	//----- nvinfo : EIATTR_CBANK_PARAM_SIZE
	.align		4
.L_43:
        /*2ee8*/ 	.byte	0x03, 0x19
        /*2eea*/ 	.short	0x0470


	//----- nvinfo : EIATTR_PARAM_CBANK
	.align		4
        /*2eec*/ 	.byte	0x04, 0x0a
        /*2eee*/ 	.short	(.L_45 - .L_44)
	.align		4
.L_44:
        /*2ef0*/ 	.word	index@(.nv.constant0._ZN7cutlass13device_kernelINS_4gemm6kernel13GemmUniversalIN4cute5tupleIJiiiiEEENS1_10collective13CollectiveMmaINS1_34MainloopSm90TmaGmmaWarpSpecializedILi3ENS5_IJNS4_1CILi1EEESB_SB_EEENS1_35KernelTmaWarpSpecializedCooperativeEEENS5_IJNSA_ILi256EEESF_NSA_ILi64EEEEEENS_6half_tENS5_IJlSB_lEEESI_SJ_NS4_8TiledMMAINS4_8MMA_AtomIJNS4_4SM904GMMA26MMA_64x256x16_F32F16F16_SSILNSN_5MajorE0ELSP_0ELNSN_7ScaleInE1ELSQ_1EEEEEENS4_6LayoutINS5_IJNSA_ILi2EEESB_SB_EEENS5_IJSB_NSA_ILi0EEESW_EEEEENS5_IJNS4_10UnderscoreESZ_SZ_EEEEENS4_13SM90_TMA_LOADENS4_14ComposedLayoutINS4_7SwizzleILi3ELi4ELi3EEENS4_18smem_ptr_flag_bitsILi16EEENST_INS5_IJNSA_ILi8EEESG_EEENS5_IJSG_SB_EEEEEEEvNS4_8identityES12_S1C_vS1D_EENS_8epilogue10collective6detail29Sm90TmaWarpSpecializedAdapterINS1G_15DefaultEpilogueISI_SJ_SJ_NS1F_6thread17LinearCombinationISI_Li1EffLNS1K_9ScaleType4KindE0ELNS_15FloatRoundStyleE2ESI_EENS1_15EpilogueDefaultEEEEEvvEEEEvNT_6ParamsE)
        /*2ef4*/ 	.short	0x0210
        /*2ef6*/ 	.short	0x0470


	//----- nvinfo : EIATTR_SW_WAR
	.align		4
.L_45:
        /*2ef8*/ 	.byte	0x04, 0x36
        /*2efa*/ 	.short	(.L_47 - .L_46)
.L_46:
        /*2efc*/ 	.word	0x00000008
.L_47:


//--------------------- .nv.callgraph             --------------------------
	.section	.nv.callgraph,"",@"SHT_CUDA_CALLGRAPH"
	.align	4
	.sectionentsize	8
	.align		4
        /*0000*/ 	.word	0x00000000
	.align		4
        /*0004*/ 	.word	0xffffffff
	.align		4
        /*0008*/ 	.word	index@(_ZN7cutlass13device_kernelINS_4gemm6kernel13GemmUniversalIN4cute5tupleIJiiiiEEENS1_10collective13CollectiveMmaINS1_34MainloopSm90TmaGmmaWarpSpecializedILi3ENS5_IJNS4_1CILi1EEESB_SB_EEENS1_35KernelTmaWarpSpecializedCooperativeEEENS5_IJNSA_ILi256EEESF_NSA_ILi64EEEEEENS_6half_tENS5_IJlSB_lEEESI_SJ_NS4_8TiledMMAINS4_8MMA_AtomIJNS4_4SM904GMMA26MMA_64x256x16_F32F16F16_SSILNSN_5MajorE0ELSP_0ELNSN_7ScaleInE1ELSQ_1EEEEEENS4_6LayoutINS5_IJNSA_ILi2EEESB_SB_EEENS5_IJSB_NSA_ILi0EEESW_EEEEENS5_IJNS4_10UnderscoreESZ_SZ_EEEEENS4_13SM90_TMA_LOADENS4_14ComposedLayoutINS4_7SwizzleILi3ELi4ELi3EEENS4_18smem_ptr_flag_bitsILi16EEENST_INS5_IJNSA_ILi8EEESG_EEENS5_IJSG_SB_EEEEEEEvNS4_8identityES12_S1C_vS1D_EENS_8epilogue10collective6detail29Sm90TmaWarpSpecializedAdapterINS1G_15DefaultEpilogueISI_SJ_SJ_NS1F_6thread17LinearCombinationISI_Li1EffLNS1K_9ScaleType4KindE0ELNS_15FloatRoundStyleE2ESI_EENS1_15EpilogueDefaultEEEEEvvEEEEvNT_6ParamsE)
	.align		4
        /*000c*/ 	.word	index@(__assertfail)
	.align		4
        /*0010*/ 	.word	0x00000000
	.align		4
        /*0014*/ 	.word	0xfffffffe
	.align		4
        /*0018*/ 	.word	0x00000000
	.align		4
        /*001c*/ 	.word	0xfffffffd
	.align		4
        /*0020*/ 	.word	0x00000000
	.align		4
        /*0024*/ 	.word	0xfffffffc


//--------------------- .nv.constant4             --------------------------
	.section	.nv.constant4,"a",@progbits
	.align	8
	.align		8
.nv.constant4:
        /*0000*/ 	.dword	__assertfail
	.align		8
        /*0008*/ 	.dword	__unnamed_1
	.align		8
        /*0010*/ 	.dword	_ZN40_INTERNAL_c94d9807_4_k_cu_41aa4c9e_192944cuda3std3__45__cpo5beginE
	.align		8
        /*0018*/ 	.dword	_ZN40_INTERNAL_c94d9807_4_k_cu_41aa4c9e_192944cuda3std3__45__cpo3endE
	.align		8
        /*0020*/ 	.dword	_ZN40_INTERNAL_c94d9807_4_k_cu_41aa4c9e_192944cuda3std3__45__cpo6cbeginE
	.align		8
        /*0028*/ 	.dword	_ZN40_INTERNAL_c94d9807_4_k_cu_41aa4c9e_192944cuda3std3__45__cpo4cendE
	.align		8
        /*0030*/ 	.dword	_ZN40_INTERNAL_c94d9807_4_k_cu_41aa4c9e_192944cuda3std3__442_GLOBAL__N__c94d9807_4_k_cu_41aa4c9e_192946ignoreE
	.align		8
        /*0038*/ 	.dword	_ZN40_INTERNAL_c94d9807_4_k_cu_41aa4c9e_192944cuda3std3__419piecewise_constructE
	.align		8
        /*0040*/ 	.dword	_ZN40_INTERNAL_c94d9807_4_k_cu_41aa4c9e_192944cuda3std3__48in_placeE
	.align		8
        /*0048*/ 	.dword	_ZN40_INTERNAL_c94d9807_4_k_cu_41aa4c9e_192944cuda3std6ranges3__45__cpo4swapE
	.align		8
        /*0050*/ 	.dword	_ZN40_INTERNAL_c94d9807_4_k_cu_41aa4c9e_192944cuda3std6ranges3__45__cpo9iter_moveE
	.align		8
        /*0058*/ 	.dword	_ZN40_INTERNAL_c94d9807_4_k_cu_41aa4c9e_192944cute7productE
	.align		8
        /*0060*/ 	.dword	_ZN40_INTERNAL_c94d9807_4_k_cu_41aa4c9e_192944cute1_E
	.align		8
        /*0068*/ 	.dword	$str$22
	.align		8
        /*0070*/ 	.dword	$str$23


//--------------------- .text._ZN7cutlass13device_kernelINS_4gemm6kernel13GemmUniversalIN4cute5tupleIJiiiiEEENS1_10collective13CollectiveMmaINS1_34MainloopSm90TmaGmmaWarpSpecializedILi3ENS5_IJNS4_1CILi1EEESB_SB_EEENS1_35KernelTmaWarpSpecializedCooperativeEEENS5_IJNSA_ILi256EEESF_NSA_ILi64EEEEEENS_6half_tENS5_IJlSB_lEEESI_SJ_NS4_8TiledMMAINS4_8MMA_AtomIJNS4_4SM904GMMA26MMA_64x256x16_F32F16F16_SSILNSN_5MajorE0ELSP_0ELNSN_7ScaleInE1ELSQ_1EEEEEENS4_6LayoutINS5_IJNSA_ILi2EEESB_SB_EEENS5_IJSB_NSA_ILi0EEESW_EEEEENS5_IJNS4_10UnderscoreESZ_SZ_EEEEENS4_13SM90_TMA_LOADENS4_14ComposedLayoutINS4_7SwizzleILi3ELi4ELi3EEENS4_18smem_ptr_flag_bitsILi16EEENST_INS5_IJNSA_ILi8EEESG_EEENS5_IJSG_SB_EEEEEEEvNS4_8identityES12_S1C_vS1D_EENS_8epilogue10collective6detail29Sm90TmaWarpSpecializedAdapterINS1G_15DefaultEpilogueISI_SJ_SJ_NS1F_6thread17LinearCombinationISI_Li1EffLNS1K_9ScaleType4KindE0ELNS_15FloatRoundStyleE2ESI_EENS1_15EpilogueDefaultEEEEEvvEEEEvNT_6ParamsE --------------------------
	.section	.text._ZN7cutlass13device_kernelINS_4gemm6kernel13GemmUniversalIN4cute5tupleIJiiiiEEENS1_10collective13CollectiveMmaINS1_34MainloopSm90TmaGmmaWarpSpecializedILi3ENS5_IJNS4_1CILi1EEESB_SB_EEENS1_35KernelTmaWarpSpecializedCooperativeEEENS5_IJNSA_ILi256EEESF_NSA_ILi64EEEEEENS_6half_tENS5_IJlSB_lEEESI_SJ_NS4_8TiledMMAINS4_8MMA_AtomIJNS4_4SM904GMMA26MMA_64x256x16_F32F16F16_SSILNSN_5MajorE0ELSP_0ELNSN_7ScaleInE1ELSQ_1EEEEEENS4_6LayoutINS5_IJNSA_ILi2EEESB_SB_EEENS5_IJSB_NSA_ILi0EEESW_EEEEENS5_IJNS4_10UnderscoreESZ_SZ_EEEEENS4_13SM90_TMA_LOADENS4_14ComposedLayoutINS4_7SwizzleILi3ELi4ELi3EEENS4_18smem_ptr_flag_bitsILi16EEENST_INS5_IJNSA_ILi8EEESG_EEENS5_IJSG_SB_EEEEEEEvNS4_8identityES12_S1C_vS1D_EENS_8epilogue10collective6detail29Sm90TmaWarpSpecializedAdapterINS1G_15DefaultEpilogueISI_SJ_SJ_NS1F_6thread17LinearCombinationISI_Li1EffLNS1K_9ScaleType4KindE0ELNS_15FloatRoundStyleE2ESI_EENS1_15EpilogueDefaultEEEEEvvEEEEvNT_6ParamsE,"ax",@progbits
	.align	128
.text._ZN7cutlass13device_kernelINS_4gemm6kernel13GemmUniversalIN4cute5tupleIJiiiiEEENS1_10collective13CollectiveMmaINS1_34MainloopSm90TmaGmmaWarpSpecializedILi3ENS5_IJNS4_1CILi1EEESB_SB_EEENS1_35KernelTmaWarpSpecializedCooperativeEEENS5_IJNSA_ILi256EEESF_NSA_ILi64EEEEEENS_6half_tENS5_IJlSB_lEEESI_SJ_NS4_8TiledMMAINS4_8MMA_AtomIJNS4_4SM904GMMA26MMA_64x256x16_F32F16F16_SSILNSN_5MajorE0ELSP_0ELNSN_7ScaleInE1ELSQ_1EEEEEENS4_6LayoutINS5_IJNSA_ILi2EEESB_SB_EEENS5_IJSB_NSA_ILi0EEESW_EEEEENS5_IJNS4_10UnderscoreESZ_SZ_EEEEENS4_13SM90_TMA_LOADENS4_14ComposedLayoutINS4_7SwizzleILi3ELi4ELi3EEENS4_18smem_ptr_flag_bitsILi16EEENST_INS5_IJNSA_ILi8EEESG_EEENS5_IJSG_SB_EEEEEEEvNS4_8identityES12_S1C_vS1D_EENS_8epilogue10collective6detail29Sm90TmaWarpSpecializedAdapterINS1G_15DefaultEpilogueISI_SJ_SJ_NS1F_6thread17LinearCombinationISI_Li1EffLNS1K_9ScaleType4KindE0ELNS_15FloatRoundStyleE2ESI_EENS1_15EpilogueDefaultEEEEEvvEEEEvNT_6ParamsE:
        .type           _ZN7cutlass13device_kernelINS_4gemm6kernel13GemmUniversalIN4cute5tupleIJiiiiEEENS1_10collective13CollectiveMmaINS1_34MainloopSm90TmaGmmaWarpSpecializedILi3ENS5_IJNS4_1CILi1EEESB_SB_EEENS1_35KernelTmaWarpSpecializedCooperativeEEENS5_IJNSA_ILi256EEESF_NSA_ILi64EEEEEENS_6half_tENS5_IJlSB_lEEESI_SJ_NS4_8TiledMMAINS4_8MMA_AtomIJNS4_4SM904GMMA26MMA_64x256x16_F32F16F16_SSILNSN_5MajorE0ELSP_0ELNSN_7ScaleInE1ELSQ_1EEEEEENS4_6LayoutINS5_IJNSA_ILi2EEESB_SB_EEENS5_IJSB_NSA_ILi0EEESW_EEEEENS5_IJNS4_10UnderscoreESZ_SZ_EEEEENS4_13SM90_TMA_LOADENS4_14ComposedLayoutINS4_7SwizzleILi3ELi4ELi3EEENS4_18smem_ptr_flag_bitsILi16EEENST_INS5_IJNSA_ILi8EEESG_EEENS5_IJSG_SB_EEEEEEEvNS4_8identityES12_S1C_vS1D_EENS_8epilogue10collective6detail29Sm90TmaWarpSpecializedAdapterINS1G_15DefaultEpilogueISI_SJ_SJ_NS1F_6thread17LinearCombinationISI_Li1EffLNS1K_9ScaleType4KindE0ELNS_15FloatRoundStyleE2ESI_EENS1_15EpilogueDefaultEEEEEvvEEEEvNT_6ParamsE,@function
        .size           _ZN7cutlass13device_kernelINS_4gemm6kernel13GemmUniversalIN4cute5tupleIJiiiiEEENS1_10collective13CollectiveMmaINS1_34MainloopSm90TmaGmmaWarpSpecializedILi3ENS5_IJNS4_1CILi1EEESB_SB_EEENS1_35KernelTmaWarpSpecializedCooperativeEEENS5_IJNSA_ILi256EEESF_NSA_ILi64EEEEEENS_6half_tENS5_IJlSB_lEEESI_SJ_NS4_8TiledMMAINS4_8MMA_AtomIJNS4_4SM904GMMA26MMA_64x256x16_F32F16F16_SSILNSN_5MajorE0ELSP_0ELNSN_7ScaleInE1ELSQ_1EEEEEENS4_6LayoutINS5_IJNSA_ILi2EEESB_SB_EEENS5_IJSB_NSA_ILi0EEESW_EEEEENS5_IJNS4_10UnderscoreESZ_SZ_EEEEENS4_13SM90_TMA_LOADENS4_14ComposedLayoutINS4_7SwizzleILi3ELi4ELi3EEENS4_18smem_ptr_flag_bitsILi16EEENST_INS5_IJNSA_ILi8EEESG_EEENS5_IJSG_SB_EEEEEEEvNS4_8identityES12_S1C_vS1D_EENS_8epilogue10collective6detail29Sm90TmaWarpSpecializedAdapterINS1G_15DefaultEpilogueISI_SJ_SJ_NS1F_6thread17LinearCombinationISI_Li1EffLNS1K_9ScaleType4KindE0ELNS_15FloatRoundStyleE2ESI_EENS1_15EpilogueDefaultEEEEEvvEEEEvNT_6ParamsE,(.L_x_574 - _ZN7cutlass13device_kernelINS_4gemm6kernel13GemmUniversalIN4cute5tupleIJiiiiEEENS1_10collective13CollectiveMmaINS1_34MainloopSm90TmaGmmaWarpSpecializedILi3ENS5_IJNS4_1CILi1EEESB_SB_EEENS1_35KernelTmaWarpSpecializedCooperativeEEENS5_IJNSA_ILi256EEESF_NSA_ILi64EEEEEENS_6half_tENS5_IJlSB_lEEESI_SJ_NS4_8TiledMMAINS4_8MMA_AtomIJNS4_4SM904GMMA26MMA_64x256x16_F32F16F16_SSILNSN_5MajorE0ELSP_0ELNSN_7ScaleInE1ELSQ_1EEEEEENS4_6LayoutINS5_IJNSA_ILi2EEESB_SB_EEENS5_IJSB_NSA_ILi0EEESW_EEEEENS5_IJNS4_10UnderscoreESZ_SZ_EEEEENS4_13SM90_TMA_LOADENS4_14ComposedLayoutINS4_7SwizzleILi3ELi4ELi3EEENS4_18smem_ptr_flag_bitsILi16EEENST_INS5_IJNSA_ILi8EEESG_EEENS5_IJSG_SB_EEEEEEEvNS4_8identityES12_S1C_vS1D_EENS_8epilogue10collective6detail29Sm90TmaWarpSpecializedAdapterINS1G_15DefaultEpilogueISI_SJ_SJ_NS1F_6thread17LinearCombinationISI_Li1EffLNS1K_9ScaleType4KindE0ELNS_15FloatRoundStyleE2ESI_EENS1_15EpilogueDefaultEEEEEvvEEEEvNT_6ParamsE)
        .other          _ZN7cutlass13device_kernelINS_4gemm6kernel13GemmUniversalIN4cute5tupleIJiiiiEEENS1_10collective13CollectiveMmaINS1_34MainloopSm90TmaGmmaWarpSpecializedILi3ENS5_IJNS4_1CILi1EEESB_SB_EEENS1_35KernelTmaWarpSpecializedCooperativeEEENS5_IJNSA_ILi256EEESF_NSA_ILi64EEEEEENS_6half_tENS5_IJlSB_lEEESI_SJ_NS4_8TiledMMAINS4_8MMA_AtomIJNS4_4SM904GMMA26MMA_64x256x16_F32F16F16_SSILNSN_5MajorE0ELSP_0ELNSN_7ScaleInE1ELSQ_1EEEEEENS4_6LayoutINS5_IJNSA_ILi2EEESB_SB_EEENS5_IJSB_NSA_ILi0EEESW_EEEEENS5_IJNS4_10UnderscoreESZ_SZ_EEEEENS4_13SM90_TMA_LOADENS4_14ComposedLayoutINS4_7SwizzleILi3ELi4ELi3EEENS4_18smem_ptr_flag_bitsILi16EEENST_INS5_IJNSA_ILi8EEESG_EEENS5_IJSG_SB_EEEEEEEvNS4_8identityES12_S1C_vS1D_EENS_8epilogue10collective6detail29Sm90TmaWarpSpecializedAdapterINS1G_15DefaultEpilogueISI_SJ_SJ_NS1F_6thread17LinearCombinationISI_Li1EffLNS1K_9ScaleType4KindE0ELNS_15FloatRoundStyleE2ESI_EENS1_15EpilogueDefaultEEEEEvvEEEEvNT_6ParamsE,@"STO_CUDA_ENTRY STV_DEFAULT"
_ZN7cutlass13device_kernelINS_4gemm6kernel13GemmUniversalIN4cute5tupleIJiiiiEEENS1_10collective13CollectiveMmaINS1_34MainloopSm90TmaGmmaWarpSpecializedILi3ENS5_IJNS4_1CILi1EEESB_SB_EEENS1_35KernelTmaWarpSpecializedCooperativeEEENS5_IJNSA_ILi256EEESF_NSA_ILi64EEEEEENS_6half_tENS5_IJlSB_lEEESI_SJ_NS4_8TiledMMAINS4_8MMA_AtomIJNS4_4SM904GMMA26MMA_64x256x16_F32F16F16_SSILNSN_5MajorE0ELSP_0ELNSN_7ScaleInE1ELSQ_1EEEEEENS4_6LayoutINS5_IJNSA_ILi2EEESB_SB_EEENS5_IJSB_NSA_ILi0EEESW_EEEEENS5_IJNS4_10UnderscoreESZ_SZ_EEEEENS4_13SM90_TMA_LOADENS4_14ComposedLayoutINS4_7SwizzleILi3ELi4ELi3EEENS4_18smem_ptr_flag_bitsILi16EEENST_INS5_IJNSA_ILi8EEESG_EEENS5_IJSG_SB_EEEEEEEvNS4_8identityES12_S1C_vS1D_EENS_8epilogue10collective6detail29Sm90TmaWarpSpecializedAdapterINS1G_15DefaultEpilogueISI_SJ_SJ_NS1F_6thread17LinearCombinationISI_Li1EffLNS1K_9ScaleType4KindE0ELNS_15FloatRoundStyleE2ESI_EENS1_15EpilogueDefaultEEEEEvvEEEEvNT_6ParamsE:
[----:B------:R-:W0:Y:S02]  /*0000*/  LDC R1, c[0x0][0x28] ;  /* 0x00000a00ff017b82 */ /* 0x000e240000000800 */
[----:B0-----:R-:W-:Y:S01]  /*0010*/  VIADD R1, R1, 0xfffff878 ;  /* 0xfffff87801017836 */ /* 0x001fe20000000000 */
[----:B------:R-:W0:Y:S01]  /*0020*/  S2R R2, SR_TID.X ;  /* 0x0000000000027919 */ /* 0x000e220000002100 */
[----:B------:R-:W-:Y:S01]  /*0030*/  ELECT P0, URZ, PT ;  /* 0x00000000003f782f */ /* 0x000fe20003800000 */
[----:B------:R-:W-:Y:S01]  /*0040*/  BSSY B0, `(.L_x_0) ;  /* 0x0000015000007945 */ /* 0x000fe20003800000 */
[--C-:B0-----:R-:W-:Y:S02]  /*0050*/  SHF.R.U32.HI R0, RZ, 0x5, R2.reuse ;  /* 0x00000005ff007819 */ /* 0x101fe40000011602 */
[----:B------:R-:W-:-:S03]  /*0060*/  SHF.R.U32.HI R160, RZ, 0x7, R2 ;  /* 0x00000007ffa07819 */ /* 0x000fc60000011602 */
[----:B------:R-:W0:Y:S04]  /*0070*/  SHFL.IDX PT, R3, R0, RZ, 0x1f ;  /* 0x00001fff00037589 */ /* 0x000e2800000e0000 */
[----:B------:R-:W1:Y:S01]  /*0080*/  SHFL.IDX PT, R2, R160, RZ, 0x1f ;  /* 0x00001fffa0027589 */ /* 0x000e6200000e0000 */
[----:B0-----:R-:W-:Y:S02]  /*0090*/  R2UR UR10, R3 ;  /* 0x00000000030a72ca */ /* 0x001fe400000e0000 */
[----:B-1----:R-:W-:-:S11]  /*00a0*/  R2UR UR5, R2 ;  /* 0x00000000020572ca */ /* 0x002fd600000e0000 */
[----:B------:R-:W-:Y:S02]  /*00b0*/  USHF.R.S32.HI UR4, URZ, 0x1f, UR10 ;  /* 0x0000001f3f047899 */ /* 0x000fe4000801140a */
[----:B------:R-:W-:Y:S02]  /*00c0*/  ISETP.NE.OR P0, PT, RZ, UR10, !P0 ;  /* 0x0000000aff007c0c */ /* 0x000fe4000c705670 */
[----:B------:R-:W-:-:S04]  /*00d0*/  ULEA.HI UR4, UR4, UR10, URZ, 0x2 ;  /* 0x0000000a04047291 */ /* 0x000fc8000f8f103f */
[----:B------:R-:W-:-:S04]  /*00e0*/  ULOP3.LUT UR4, UR4, 0xfffffffc, URZ, 0xc0, !UPT ;  /* 0xfffffffc04047892 */ /* 0x000fc8000f8ec03f */
[----:B------:R-:W-:-:S03]  /*00f0*/  UIADD3 UR10, UR10, -UR4, URZ ;  /* 0x800000040a0a7290 */ /* 0x000fc6000fffe03f */
[----:B------:R-:W-:Y:S09]  /*0100*/  @P0 BRA `(.L_x_1) ;  /* 0x0000000000200947 */ /* 0x000ff20003800000 */
[----:B------:R-:W-:Y:S02]  /*0110*/  ULDC.64 UR6, c[0x0][0x198] ;  /* 0x0000660000067ab9 */ /* 0x000fe40000000a00 */
[----:B------:R-:W-:Y:S02]  /*0120*/  UIADD3 UR8, UP0, UR6, 0xf0, URZ ;  /* 0x000000f006087890 */ /* 0x000fe4000ff1e03f */
[----:B------:R-:W-:Y:S02]  /*0130*/  UIADD3 UR6, UP1, UR6, 0x1f0, URZ ;  /* 0x000001f006067890 */ /* 0x000fe4000ff3e03f */
[----:B------:R-:W-:Y:S02]  /*0140*/  UIADD3.X UR9, URZ, UR7, URZ, UP0, !UPT ;  /* 0x000000073f097290 */ /* 0x000fe400087fe43f */
[----:B------:R-:W-:-:S07]  /*0150*/  UIADD3.X UR7, URZ, UR7, URZ, UP1, !UPT ;  /* 0x000000073f077290 */ /* 0x000fce0008ffe43f */
[----:B------:R0:W-:Y:S02]  /*0160*/  UTMACCTL.PF [UR8] ;  /* 0x00000000080079b9 */ /* 0x0001e40008040000 */
[----:B------:R0:W-:Y:S02]  /*0170*/  UTMACCTL.PF [UR6] ;  /* 0x00000000060079b9 */ /* 0x0001e40008040000 */
[----:B0-----:R-:W-:Y:S01]  /*0180*/  NOP ;  /* 0x0000000000007918 */ /* 0x001fe20000000000 */
.L_x_1:
[----:B------:R-:W-:Y:S05]  /*0190*/  BSYNC B0 ;  /* 0x0000000000007941 */ /* 0x000fea0003800000 */
.L_x_0:
[----:B------:R-:W0:Y:S01]  /*01a0*/  SHFL.IDX PT, R2, R0, RZ, 0x1f ;  /* 0x00001fff00027589 */ /* 0x000e2200000e0000 */
[----:B------:R-:W-:Y:S01]  /*01b0*/  UISETP.NE.AND UP0, UPT, UR10, 0x3, UPT ;  /* 0x000000030a00788c */ /* 0x000fe2000bf05270 */
[----:B------:R-:W-:Y:S01]  /*01c0*/  ISETP.NE.AND P1, PT, RZ, UR5, PT ;  /* 0x00000005ff007c0c */ /* 0x000fe2000bf25270 */
[----:B------:R-:W-:Y:S02]  /*01d0*/  UIADD3 UR18, UR5, -0x1, URZ ;  /* 0xffffffff05127890 */ /* 0x000fe4000fffe03f */
[----:B------:R-:W-:Y:S02]  /*01e0*/  UISETP.EQ.OR UP0, UPT, UR10, URZ, !UP0 ;  /* 0x0000003f0a00728c */ /* 0x000fe4000c702670 */
[----:B------:R-:W-:Y:S02]  /*01f0*/  UISETP.GE.U32.AND UP1, UPT, UR18, 0x2, UPT ;  /* 0x000000021200788c */ /* 0x000fe4000bf26070 */
[----:B------:R-:W-:-:S04]  /*0200*/  UISETP.EQ.AND UP0, UPT, UR5, URZ, UP0 ;  /* 0x0000003f0500728c */ /* 0x000fc80008702270 */
[----:B------:R-:W-:-:S04]  /*0210*/  USEL UR40, URZ, 0x1, !UP0 ;  /* 0x000000013f287887 */ /* 0x000fc8000c000000 */
[----:B------:R-:W-:Y:S01]  /*0220*/  USEL UR40, UR40, 0x2, UP1 ;  /* 0x0000000228287887 */ /* 0x000fe20008800000 */
[----:B0-----:R-:W-:-:S13]  /*0230*/  ISETP.NE.AND P0, PT, R2, RZ, PT ;  /* 0x000000ff0200720c */ /* 0x001fda0003f05270 */
[----:B------:R-:W-:Y:S05]  /*0240*/  @P0 BRA `(.L_x_2) ;  /* 0x0000000000500947 */ /* 0x000fea0003800000 */
[----:B------:R-:W0:Y:S01]  /*0250*/  S2UR UR8, SR_CgaCtaId ;  /* 0x00000000000879c3 */ /* 0x000e220000008800 */
[----:B------:R-:W-:Y:S01]  /*0260*/  UMOV UR4, 0x400 ;  /* 0x0000040000047882 */ /* 0x000fe20000000000 */
[----:B------:R-:W-:Y:S01]  /*0270*/  UMOV UR5, 0x1 ;  /* 0x0000000100057882 */ /* 0x000fe20000000000 */
[----:B------:R-:W-:Y:S01]  /*0280*/  UMOV UR6, 0x100 ;  /* 0x0000010000067882 */ /* 0x000fe20000000000 */
[----:B------:R-:W-:Y:S01]  /*0290*/  ELECT P0, URZ, PT ;  /* 0x00000000003f782f */ /* 0x000fe20003800000 */
[----:B------:R-:W-:-:S04]  /*02a0*/  UIADD3 UR6, -UR6, 0x100000, URZ ;  /* 0x0010000006067890 */ /* 0x000fc8000fffe13f */
[----:B------:R-:W-:Y:S02]  /*02b0*/  USHF.L.U32 UR7, UR6, 0xb, URZ ;  /* 0x0000000b06077899 */ /* 0x000fe4000800063f */
[----:B------:R-:W-:Y:S02]  /*02c0*/  USHF.L.U32 UR6, UR6, 0x1, URZ ;  /* 0x0000000106067899 */ /* 0x000fe4000800063f */
[----:B0-----:R-:W-:Y:S02]  /*02d0*/  ULEA UR8, UR8, UR4, 0x18 ;  /* 0x0000000408087291 */ /* 0x001fe4000f8ec03f */
[----:B------:R-:W-:-:S04]  /*02e0*/  UIADD3 UR4, -UR5, 0x100000, URZ ;  /* 0x0010000005047890 */ /* 0x000fc8000fffe13f */
[----:B------:R-:W-:Y:S02]  /*02f0*/  USHF.L.U32 UR5, UR4, 0xb, URZ ;  /* 0x0000000b04057899 */ /* 0x000fe4000800063f */
[----:B------:R-:W-:Y:S01]  /*0300*/  USHF.L.U32 UR4, UR4, 0x1, URZ ;  /* 0x0000000104047899 */ /* 0x000fe2000800063f */
[----:B------:R-:W0:Y:S11]  /*0310*/  FENCE.VIEW.ASYNC.S ;  /* 0x00000000000073c6 */ /* 0x000e360000000000 */
[----:B0-----:R0:W1:Y:S01]  /*0320*/  SYNCS.EXCH.64 URZ, [UR8], UR4 ;  /* 0x00000004083f75b2 */ /* 0x0010620008000100 */
[----:B------:R0:W2:Y:S01]  /*0330*/  SYNCS.EXCH.64 URZ, [UR8+0x18], UR6 ;  /* 0x00001806083f75b2 */ /* 0x0000a20008000100 */
[----:B------:R0:W3:Y:S01]  /*0340*/  SYNCS.EXCH.64 URZ, [UR8+0x8], UR4 ;  /* 0x00000804083f75b2 */ /* 0x0000e20008000100 */
[----:B------:R0:W4:Y:S01]  /*0350*/  SYNCS.EXCH.64 URZ, [UR8+0x20], UR6 ;  /* 0x00002006083f75b2 */ /* 0x0001220008000100 */
[----:B------:R0:W0:Y:S01]  /*0360*/  SYNCS.EXCH.64 URZ, [UR8+0x10], UR4 ;  /* 0x00001004083f75b2 */ /* 0x0000220008000100 */
[----:B------:R0:W0:Y:S01]  /*0370*/  SYNCS.EXCH.64 URZ, [UR8+0x28], UR6 ;  /* 0x00002806083f75b2 */ /* 0x0000220008000100 */
[----:B------:R-:W-:Y:S01]  /*0380*/  NOP ;  /* 0x0000000000007918 */ /* 0x000fe20000000000 */
.L_x_2:
[----:B------:R-:W5:Y:S01]  /*0390*/  SHFL.IDX PT, R0, R0, RZ, 0x1f ;  /* 0x00001fff00007589 */ /* 0x000f6200000e0000 */
[----:B------:R-:W-:Y:S01]  /*03a0*/  ELECT P0, URZ, PT ;  /* 0x00000000003f782f */ /* 0x000fe20003800000 */
[----:B------:R-:W1:Y:S01]  /*03b0*/  S2UR UR17, SR_CTAID.Y ;  /* 0x00000000001179c3 */ /* 0x000e620000002600 */
[----:B0-----:R-:W-:Y:S01]  /*03c0*/  ULDC UR5, c[0x0][0x65c] ;  /* 0x0001970000057ab9 */ /* 0x001fe20000000800 */
[----:B------:R-:W-:Y:S01]  /*03d0*/  UMOV UR12, 0x20 ;  /* 0x00000020000c7882 */ /* 0x000fe20000000000 */
[----:B------:R-:W-:Y:S01]  /*03e0*/  UISETP.NE.AND UP2, UPT, UR5, 0x1, UPT ;  /* 0x000000010500788c */ /* 0x000fe2000bf45270 */
[----:B------:R-:W-:Y:S01]  /*03f0*/  NOP ;  /* 0x0000000000007918 */ /* 0x000fe20000000000 */
[----:B------:R-:W-:Y:S02]  /*0400*/  NOP ;  /* 0x0000000000007918 */ /* 0x000fe40000000000 */
[----:B------:R-:W-:Y:S01]  /*0410*/  UP2UR UR45, UPR, URZ, 0x4 ;  /* 0x000000043f2d7883 */ /* 0x000fe20008000000 */
[----:B------:R-:W0:Y:S01]  /*0420*/  S2UR UR4, SR_CTAID.X ;  /* 0x00000000000479c3 */ /* 0x000e220000002500 */
[----:B------:R-:W-:-:S02]  /*0430*/  PLOP3.LUT P2, PT, PT, PT, UP2, 0x80, 0x0 ;  /* 0x000000000000781c */ /* 0x000fc40003f4f028 */
[----:B------:R-:W-:Y:S02]  /*0440*/  PLOP3.LUT P4, PT, PT, PT, UP2, 0x80, 0x0 ;  /* 0x000000000000781c */ /* 0x000fe40003f8f028 */
[----:B------:R-:W-:Y:S01]  /*0450*/  PLOP3.LUT P3, PT, PT, PT, UP2, 0x80, 0x0 ;  /* 0x000000000000781c */ /* 0x000fe20003f6f028 */
[----:B------:R-:W-:Y:S01]  /*0460*/  @UP2 ULDC UR14, c[0x0][0x10] ;  /* 0x00000400000e2ab9 */ /* 0x000fe20000000800 */
[----:B------:R-:W-:Y:S01]  /*0470*/  @UP2 UMOV UR9, URZ ;  /* 0x0000003f00092c82 */ /* 0x000fe20008000000 */
[----:B------:R-:W-:Y:S01]  /*0480*/  @!UP2 ULDC UR11, c[0x0][0xc] ;  /* 0x00000300000baab9 */ /* 0x000fe20000000800 */
[----:B-----5:R-:W-:Y:S01]  /*0490*/  ISETP.NE.OR P0, PT, R0, RZ, !P0 ;  /* 0x000000ff0000720c */ /* 0x020fe20004705670 */
[----:B-1----:R-:W-:Y:S02]  /*04a0*/  @UP2 UMOV UR7, UR17 ;  /* 0x0000001100072c82 */ /* 0x002fe40008000000 */
[----:B------:R-:W-:Y:S01]  /*04b0*/  @UP2 UMOV UR8, UR7 ;  /* 0x0000000700082c82 */ /* 0x000fe20008000000 */
[----:B------:R-:W-:Y:S01]  /*04c0*/  @!UP2 UMOV UR7, UR17 ;  /* 0x000000110007ac82 */ /* 0x000fe20008000000 */
[----:B0-----:R-:W-:-:S08]  /*04d0*/  @UP2 UIMAD.WIDE.U32 UR14, UR4, UR14, UR8 ;  /* 0x0000000e040e22a5 */ /* 0x001fd0000f8e0008 */
[----:B------:R-:W-:Y:S01]  /*04e0*/  VOTEU.ALL UP0, P0 ;  /* 0x00000000003f7886 */ /* 0x000fe20000000000 */
[----:B------:R-:W-:Y:S01]  /*04f0*/  VOTEU.ALL UP1, P0 ;  /* 0x00000000003f7886 */ /* 0x000fe20000020000 */
[----:B------:R-:W-:-:S03]  /*0500*/  IMAD.U32 R2, RZ, RZ, UR14 ;  /* 0x0000000eff027e24 */ /* 0x000fc6000f8e00ff */
[----:B------:R-:W0:Y:S01]  /*0510*/  @!UP0 S2UR UR6, SR_CgaCtaId ;  /* 0x00000000000689c3 */ /* 0x000e220000008800 */
[----:B------:R-:W-:Y:S01]  /*0520*/  @!UP0 UMOV UR5, 0x400 ;  /* 0x0000040000058882 */ /* 0x000fe20000000000 */
[----:B------:R-:W-:-:S04]  /*0530*/  @!UP0 UIADD3 UR12, -UR12, 0x100000, URZ ;  /* 0x001000000c0c8890 */ /* 0x000fc8000fffe13f */
[----:B------:R-:W-:Y:S02]  /*0540*/  @!UP0 USHF.L.U32 UR13, UR12, 0xb, URZ ;  /* 0x0000000b0c0d8899 */ /* 0x000fe4000800063f */
[----:B------:R-:W-:Y:S01]  /*0550*/  @!UP0 USHF.L.U32 UR12, UR12, 0x1, URZ ;  /* 0x000000010c0c8899 */ /* 0x000fe2000800063f */
[----:B------:R-:W-:Y:S01]  /*0560*/  IMAD.U32 R3, RZ, RZ, UR15 ;  /* 0x0000000fff037e24 */ /* 0x000fe2000f8e00ff */
[----:B0-----:R-:W-:Y:S01]  /*0570*/  @!UP0 ULEA UR16, UR6, UR5, 0x18 ;  /* 0x0000000506108291 */ /* 0x001fe2000f8ec03f */
[----:B------:R-:W-:Y:S01]  /*0580*/  VOTEU.ALL UP0, P0 ;  /* 0x00000000003f7886 */ /* 0x000fe20000000000 */
[----:B------:R-:W-:Y:S01]  /*0590*/  PLOP3.LUT P0, PT, PT, PT, UP2, 0x80, 0x0 ;  /* 0x000000000000781c */ /* 0x000fe20003f0f028 */
[----:B------:R-:W-:Y:S01]  /*05a0*/  UMOV UR5, URZ ;  /* 0x0000003f00057c82 */ /* 0x000fe20008000000 */
[----:B------:R-:W-:Y:S01]  /*05b0*/  @UP2 UMOV UR6, URZ ;  /* 0x0000003f00062c82 */ /* 0x000fe20008000000 */
[----:B------:R-:W-:Y:S02]  /*05c0*/  @!UP2 UIMAD.WIDE.U32 UR8, UR11, UR7, UR4 ;  /* 0x000000070b08a2a5 */ /* 0x000fe4000f8e0004 */
[----:B------:R-:W-:-:S04]  /*05d0*/  @UP2 UIADD3 UR6, UR15, UR6, URZ ;  /* 0x000000060f062290 */ /* 0x000fc8000fffe03f */
[----:B------:R-:W-:Y:S01]  /*05e0*/  IMAD.U32 R5, RZ, RZ, UR9 ;  /* 0x00000009ff057e24 */ /* 0x000fe2000f8e00ff */
[----:B------:R-:W0:Y:S02]  /*05f0*/  FENCE.VIEW.ASYNC.S ;  /* 0x00000000000073c6 */ /* 0x000e240000000000 */
[----:B0-----:R0:W2:Y:S01]  /*0600*/  @!UP0 SYNCS.EXCH.64 URZ, [UR16+0x40], UR12 ;  /* 0x0000400c103f85b2 */ /* 0x0010a20008000100 */
[----:B------:R-:W-:Y:S01]  /*0610*/  @P2 IMAD.U32 R6, RZ, RZ, UR6 ;  /* 0x00000006ff062e24 */ /* 0x000fe2000f8e00ff */
[----:B------:R-:W-:Y:S01]  /*0620*/  MOV R4, UR8 ;  /* 0x0000000800047c02 */ /* 0x000fe20008000f00 */
[----:B------:R-:W-:Y:S01]  /*0630*/  @!P4 IMAD.MOV.U32 R6, RZ, RZ, R5 ;  /* 0x000000ffff06c224 */ /* 0x000fe200078e0005 */
[----:B------:R-:W-:Y:S01]  /*0640*/  @P0 MOV R7, R2 ;  /* 0x0000000200070202 */ /* 0x000fe20000000f00 */
[----:B------:R-:W-:Y:S02]  /*0650*/  IMAD.U32 R2, RZ, RZ, UR8 ;  /* 0x00000008ff027e24 */ /* 0x000fe4000f8e00ff */
[----:B------:R-:W-:Y:S01]  /*0660*/  IMAD.U32 R3, RZ, RZ, UR9 ;  /* 0x00000009ff037e24 */ /* 0x000fe2000f8e00ff */
[----:B------:R0:W-:Y:S01]  /*0670*/  STL [R1+0x200], R6 ;  /* 0x0002000601007387 */ /* 0x0001e20000100800 */
[----:B------:R-:W-:-:S05]  /*0680*/  @!P3 IMAD.MOV.U32 R7, RZ, RZ, R2 ;  /* 0x000000ffff07b224 */ /* 0x000fca00078e0002 */
[----:B------:R0:W-:Y:S01]  /*0690*/  STL [R1+0x204], R7 ;  /* 0x0002040701007387 */ /* 0x0001e20000100800 */
[----:B------:R0:W2:Y:S01]  /*06a0*/  @!UP1 SYNCS.EXCH.64 URZ, [UR16+0x48], UR12 ;  /* 0x0000480c103f95b2 */ /* 0x0000a20008000100 */
[----:B------:R-:W-:Y:S01]  /*06b0*/  NOP ;  /* 0x0000000000007918 */ /* 0x000fe20000000000 */
[----:B--234-:R-:W-:Y:S06]  /*06c0*/  BAR.SYNC.DEFER_BLOCKING 0x0 ;  /* 0x0000000000007b1d */ /* 0x01cfec0000010000 */
[----:B------:R-:W-:Y:S05]  /*06d0*/  @!P1 BRA `(.L_x_3) ;  /* 0x0000019800109947 */ /* 0x000fea0003800000 */
[----:B------:R-:W-:-:S06]  /*06e0*/  UISETP.GT.U32.AND UP0, UPT, UR18, 0x1, UPT ;  /* 0x000000011200788c */ /* 0x000fcc000bf04070 */
[----:B------:R-:W-:-:S13]  /*06f0*/  PLOP3.LUT P0, PT, PT, PT, UP0, 0x80, 0x0 ;  /* 0x000000000000781c */ /* 0x000fda0003f0f008 */
[----:B0-----:R-:W-:Y:S05]  /*0700*/  @P0 EXIT ;  /* 0x000000000000094d */ /* 0x001fea0003800000 */
[----:B------:R-:W-:Y:S01]  /*0710*/  ULDC.64 UR8, c[0x0][0x650] ;  /* 0x0001940000087ab9 */ /* 0x000fe20000000a00 */
[----:B------:R-:W-:Y:S01]  /*0720*/  UMOV UR41, 0xffffffff ;  /* 0xffffffff00297882 */ /* 0x000fe20000000000 */
[----:B------:R-:W-:Y:S01]  /*0730*/  ISETP.GE.U32.AND P0, PT, R7, UR8, PT ;  /* 0x0000000807007c0c */ /* 0x000fe2000bf06070 */
[----:B------:R-:W-:Y:S01]  /*0740*/  UMOV UR42, 0xffffffff ;  /* 0xffffffff002a7882 */ /* 0x000fe20000000000 */
[----:B------:R-:W-:Y:S01]  /*0750*/  UMOV UR43, 0xffffffff ;  /* 0xffffffff002b7882 */ /* 0x000fe20000000000 */
[----:B------:R-:W-:Y:S02]  /*0760*/  PRMT R0, RZ, 0x7610, R0 ;  /* 0x00007610ff007816 */ /* 0x000fe40000000000 */
[----:B------:R-:W-:-:S13]  /*0770*/  ISETP.GE.U32.AND.EX P0, PT, R6, UR9, PT, P0 ;  /* 0x0000000906007c0c */ /* 0x000fda000bf06100 */
[----:B------:R-:W-:Y:S05]  /*0780*/  @P0 BRA `(.L_x_4) ;  /* 0x0000000400800947 */ /* 0x000fea0003800000 */
[----:B------:R-:W-:Y:S01]  /*0790*/  I2FP.F32.U32 R0, UR4 ;  /* 0x0000000400007c45 */ /* 0x000fe20008201000 */
[----:B------:R-:W-:Y:S01]  /*07a0*/  ULDC.64 UR16, c[0x0][0x628] ;  /* 0x00018a0000107ab9 */ /* 0x000fe20000000a00 */
[----:B------:R-:W-:Y:S01]  /*07b0*/  ULDC UR6, c[0x0][0x150] ;  /* 0x0000540000067ab9 */ /* 0x000fe20000000800 */
[----:B------:R-:W-:Y:S01]  /*07c0*/  ISETP.NE.U32.AND P0, PT, RZ, UR16, PT ;  /* 0x00000010ff007c0c */ /* 0x000fe2000bf05070 */
[----:B------:R-:W-:Y:S01]  /*07d0*/  ULDC UR15, c[0x0][0x630] ;  /* 0x00018c00000f7ab9 */ /* 0x000fe20000000800 */
[----:B------:R-:W-:Y:S01]  /*07e0*/  FMUL R0, R0, UR6 ;  /* 0x0000000600007c20 */ /* 0x000fe20008400000 */
[----:B------:R-:W-:Y:S01]  /*07f0*/  R2UR UR18, R7 ;  /* 0x00000000071272ca */ /* 0x000fe200000e0000 */
[----:B------:R-:W-:Y:S01]  /*0800*/  ULDC UR20, c[0x0][0x154] ;  /* 0x0000550000147ab9 */ /* 0x000fe20000000800 */
[----:B------:R-:W-:Y:S01]  /*0810*/  ISETP.NE.AND.EX P0, PT, RZ, UR17, PT, P0 ;  /* 0x00000011ff007c0c */ /* 0x000fe2000bf05300 */
[----:B------:R0:W1:Y:S01]  /*0820*/  F2I.U32.TRUNC.NTZ R2, R0 ;  /* 0x0000000000027305 */ /* 0x000062000020f000 */
[----:B------:R-:W-:-:S02]  /*0830*/  R2UR UR19, R6 ;  /* 0x00000000061372ca */ /* 0x000fc400000e0000 */
[----:B------:R-:W-:Y:S02]  /*0840*/  R2UR UR8, R7 ;  /* 0x00000000070872ca */ /* 0x000fe400000e0000 */
[----:B------:R-:W-:-:S07]  /*0850*/  R2UR UR9, R6 ;  /* 0x00000000060972ca */ /* 0x000fce00000e0000 */
[----:B0-----:R-:W-:Y:S08]  /*0860*/  @!P0 BRA `(.L_x_5) ;  /* 0x0000000000308947 */ /* 0x001ff00003800000 */
[----:B------:R-:W-:Y:S01]  /*0870*/  R2UR UR8, R7 ;  /* 0x00000000070872ca */ /* 0x000fe200000e0000 */
[----:B------:R-:W-:Y:S01]  /*0880*/  ULDC UR6, c[0x0][0x634] ;  /* 0x00018d0000067ab9 */ /* 0x000fe20000000800 */
[----:B------:R-:W-:-:S11]  /*0890*/  R2UR UR14, R6 ;  /* 0x00000000060e72ca */ /* 0x000fd600000e0000 */
[----:B------:R-:W-:-:S04]  /*08a0*/  UIADD3 UR6, UP0, UR8, UR6, URZ ;  /* 0x0000000608067290 */ /* 0x000fc8000ff1e03f */
[----:B------:R-:W-:-:S04]  /*08b0*/  UIADD3.X UR14, URZ, UR14, URZ, UP0, !UPT ;  /* 0x0000000e3f0e7290 */ /* 0x000fc800087fe43f */
[----:B------:R-:W-:-:S04]  /*08c0*/  UIMAD.WIDE.U32 UR8, UR14, UR16, URZ ;  /* 0x000000100e0872a5 */ /* 0x000fc8000f8e003f */
[----:B------:R-:W-:Y:S02]  /*08d0*/  UIMAD.WIDE.U32 UR10, UP0, UR6, UR17, UR8 ;  /* 0x00000011060a72a5 */ /* 0x000fe4000f800008 */
[----:B------:R-:W-:Y:S02]  /*08e0*/  UIMAD.WIDE.U32 UR8, UR6, UR16, URZ ;  /* 0x00000010060872a5 */ /* 0x000fe4000f8e003f */
[----:B------:R-:W-:Y:S02]  /*08f0*/  UIADD3.X UR13, URZ, URZ, URZ, UP0, !UPT ;  /* 0x0000003f3f0d7290 */ /* 0x000fe400087fe43f */
[----:B------:R-:W-:Y:S01]  /*0900*/  UIADD3 URZ, UP0, UR9, UR10, URZ ;  /* 0x0000000a093f7290 */ /* 0x000fe2000ff1e03f */
[----:B------:R-:W-:-:S03]  /*0910*/  UMOV UR12, UR11 ;  /* 0x0000000b000c7c82 */ /* 0x000fc60008000000 */
[----:B------:R-:W-:-:S12]  /*0920*/  UIMAD.WIDE.U32.X UR8, UR14, UR17, UR12, UP0 ;  /* 0x000000110e0872a5 */ /* 0x000fd800080e040c */
.L_x_5:
[----:B------:R-:W-:Y:S01]  /*0930*/  USHF.R.U64 UR43, UR8, UR15, UR9 ;  /* 0x0000000f082b7299 */ /* 0x000fe20008001209 */
[----:B------:R-:W-:Y:S01]  /*0940*/  I2FP.F32.U32 R0, UR7 ;  /* 0x0000000700007c45 */ /* 0x000fe20008201000 */
[----:B------:R-:W-:Y:S01]  /*0950*/  USHF.R.U32.HI UR5, URZ, UR15, UR9 ;  /* 0x0000000f3f057299 */ /* 0x000fe20008011609 */
[----:B-1----:R-:W-:Y:S01]  /*0960*/  R2UR UR12, R2 ;  /* 0x00000000020c72ca */ /* 0x002fe200000e0000 */
[----:B------:R-:W-:Y:S02]  /*0970*/  UIADD3 UR6, UP0, URZ, -UR43, URZ ;  /* 0x8000002b3f067290 */ /* 0x000fe4000ff1e03f */
[----:B------:R-:W-:Y:S01]  /*0980*/  FMUL R0, R0, UR20 ;  /* 0x0000001400007c20 */ /* 0x000fe20008400000 */
[----:B------:R-:W-:Y:S01]  /*0990*/  ULDC.64 UR8, c[0x0][0x620] ;  /* 0x0001880000087ab9 */ /* 0x000fe20000000a00 */
[----:B------:R-:W-:Y:S01]  /*09a0*/  UIADD3.X UR5, URZ, ~UR5, URZ, UP0, !UPT ;  /* 0x800000053f057290 */ /* 0x000fe200087fe43f */
[----:B------:R-:W-:Y:S01]  /*09b0*/  UMOV UR10, UR18 ;  /* 0x00000012000a7c82 */ /* 0x000fe20008000000 */
[----:B------:R-:W-:-:S02]  /*09c0*/  UMOV UR11, UR19 ;  /* 0x00000013000b7c82 */ /* 0x000fc40008000000 */
[----:B------:R-:W-:Y:S01]  /*09d0*/  UIMAD UR5, UR5, UR8, URZ ;  /* 0x00000008050572a4 */ /* 0x000fe2000f8e023f */
[----:B------:R-:W0:Y:S01]  /*09e0*/  F2I.U32.TRUNC.NTZ R0, R0 ;  /* 0x0000000000007305 */ /* 0x000e22000020f000 */
[----:B------:R-:W-:Y:S02]  /*09f0*/  UIMAD.WIDE.U32 UR10, UR6, UR8, UR10 ;  /* 0x00000008060a72a5 */ /* 0x000fe4000f8e000a */
[----:B------:R-:W-:Y:S01]  /*0a00*/  UIMAD UR6, UR6, UR9, UR5 ;  /* 0x00000009060672a4 */ /* 0x000fe2000f8e0205 */
[----:B------:R-:W-:Y:S01]  /*0a10*/  ULDC UR21, c[0x0][0x658] ;  /* 0x0001960000157ab9 */ /* 0x000fe20000000800 */
[----:B------:R-:W-:Y:S02]  /*0a20*/  UMOV UR19, 0xffffffff ;  /* 0xffffffff00137882 */ /* 0x000fe40000000000 */
[----:B------:R-:W-:Y:S01]  /*0a30*/  UIADD3 UR6, UR11, UR6, URZ ;  /* 0x000000060b067290 */ /* 0x000fe2000fffe03f */
[----:B------:R-:W-:Y:S01]  /*0a40*/  ULDC UR15, c[0x0][0x618] ;  /* 0x00018600000f7ab9 */ /* 0x000fe20000000800 */
[----:B------:R-:W-:Y:S01]  /*0a50*/  ULDC.64 UR8, c[0x0][0x640] ;  /* 0x0001900000087ab9 */ /* 0x000fe20000000a00 */
[----:B------:R-:W-:Y:S01]  /*0a60*/  USHF.L.U32 UR11, UR19, UR21, URZ ;  /* 0x00000015130b7299 */ /* 0x000fe2000800063f */
[----:B------:R-:W-:Y:S01]  /*0a70*/  ISETP.NE.U32.AND P0, PT, RZ, UR8, PT ;  /* 0x00000008ff007c0c */ /* 0x000fe2000bf05070 */
[----:B------:R-:W-:-:S02]  /*0a80*/  USHF.R.U64 UR19, UR10, UR15, UR6 ;  /* 0x0000000f0a137299 */ /* 0x000fc40008001206 */
[----:B------:R-:W-:Y:S01]  /*0a90*/  USHF.R.U32.HI UR10, URZ, UR15, UR6 ;  /* 0x0000000f3f0a7299 */ /* 0x000fe20008011606 */
[----:B0-----:R-:W-:Y:S01]  /*0aa0*/  R2UR UR14, R0 ;  /* 0x00000000000e72ca */ /* 0x001fe200000e0000 */
[----:B------:R-:W-:Y:S01]  /*0ab0*/  ULDC UR17, c[0x0][0x608] ;  /* 0x0001820000117ab9 */ /* 0x000fe20000000800 */
[----:B------:R-:W-:Y:S01]  /*0ac0*/  ISETP.NE.AND.EX P0, PT, RZ, UR9, PT, P0 ;  /* 0x00000009ff007c0c */ /* 0x000fe2000bf05300 */
[----:B------:R-:W-:Y:S02]  /*0ad0*/  USHF.R.U64 UR23, UR19, UR17, UR10 ;  /* 0x0000001113177299 */ /* 0x000fe4000800120a */
[----:B------:R-:W-:Y:S01]  /*0ae0*/  USHF.R.U32.HI UR10, URZ, UR17, UR10 ;  /* 0x000000113f0a7299 */ /* 0x000fe2000801160a */
[----:B------:R-:W-:Y:S01]  /*0af0*/  UMOV UR16, 0x1 ;  /* 0x0000000100107882 */ /* 0x000fe20000000000 */
[----:B------:R-:W-:Y:S02]  /*0b00*/  UIADD3 UR12, -UR12, URZ, URZ ;  /* 0x0000003f0c0c7290 */ /* 0x000fe4000fffe13f */
[----:B------:R-:W-:-:S02]  /*0b10*/  USHF.R.U64 UR24, UR23, UR21, UR10 ;  /* 0x0000001517187299 */ /* 0x000fc4000800120a */
[----:B------:R-:W-:Y:S01]  /*0b20*/  USHF.L.U32 UR6, UR16, UR21, URZ ;  /* 0x0000001510067299 */ /* 0x000fe2000800063f */
[----:B------:R-:W-:Y:S01]  /*0b30*/  ULDC UR13, c[0x0][0x144] ;  /* 0x00005100000d7ab9 */ /* 0x000fe20000000800 */
[----:B------:R-:W-:Y:S01]  /*0b40*/  ULDC UR5, c[0x0][0x600] ;  /* 0x0001800000057ab9 */ /* 0x000fe20000000800 */
[----:B------:R-:W-:Y:S02]  /*0b50*/  ULOP3.LUT UR16, URZ, UR11, URZ, 0x33, !UPT ;  /* 0x0000000b3f107292 */ /* 0x000fe4000f8e333f */
[----:B------:R-:W-:Y:S02]  /*0b60*/  USHF.R.U32.HI UR11, URZ, UR21, UR10 ;  /* 0x000000153f0b7299 */ /* 0x000fe4000801160a */
[----:B------:R-:W-:Y:S02]  /*0b70*/  UIADD3 UR18, UR5, -0x1, URZ ;  /* 0xffffffff05127890 */ /* 0x000fe4000fffe03f */
[----:B------:R-:W-:Y:S02]  /*0b80*/  UIADD3 UR20, -UR14, URZ, URZ ;  /* 0x0000003f0e147290 */ /* 0x000fe4000fffe13f */
[----:B------:R-:W-:Y:S01]  /*0b90*/  UIMAD UR4, UR13, UR12, UR4 ;  /* 0x0000000c0d0472a4 */ /* 0x000fe2000f8e0204 */
[----:B------:R-:W-:Y:S01]  /*0ba0*/  ULDC UR25, c[0x0][0x148] ;  /* 0x0000520000197ab9 */ /* 0x000fe20000000800 */
[----:B------:R-:W-:Y:S01]  /*0bb0*/  ULDC UR21, c[0x0][0x648] ;  /* 0x0001920000157ab9 */ /* 0x000fe20000000800 */
[----:B------:R-:W-:Y:S01]  /*0bc0*/  ULDC UR22, c[0x0][0x638] ;  /* 0x00018e0000167ab9 */ /* 0x000fe20000000800 */
[----:B------:R-:W-:Y:S01]  /*0bd0*/  UMOV UR10, UR24 ;  /* 0x00000018000a7c82 */ /* 0x000fe20008000000 */
[----:B------:R-:W-:Y:S07]  /*0be0*/  @!P0 BRA `(.L_x_6) ;  /* 0x0000000000308947 */ /* 0x000fee0003800000 */
[----:B------:R-:W-:Y:S02]  /*0bf0*/  ULDC UR14, c[0x0][0x64c] ;  /* 0x00019300000e7ab9 */ /* 0x000fe40000000800 */
        /* <DEDUP_REMOVED lines=8> */
[----:B------:R-:W-:-:S07]  /*0c80*/  UIMAD.WIDE.U32.X UR8, UR17, UR9, UR14, UP0 ;  /* 0x00000009110872a5 */ /* 0x000fce00080e040e */
[----:B------:R-:W-:Y:S01]  /*0c90*/  UMOV UR10, UR8 ;  /* 0x00000008000a7c82 */ /* 0x000fe20008000000 */
[----:B------:R-:W-:-:S05]  /*0ca0*/  UMOV UR11, UR9 ;  /* 0x00000009000b7c82 */ /* 0x000fca0008000000 */
.L_x_6:
[----:B------:R-:W-:Y:S01]  /*0cb0*/  UISETP.NE.AND UP0, UPT, UR45, URZ, UPT ;  /* 0x0000003f2d00728c */ /* 0x000fe2000bf05270 */
[----:B------:R-:W-:Y:S01]  /*0cc0*/  MOV R0, 0x1 ;  /* 0x0000000100007802 */ /* 0x000fe20000000f00 */
[----:B------:R-:W-:Y:S02]  /*0cd0*/  USHF.R.U64 UR8, UR10, UR21, UR11 ;  /* 0x000000150a087299 */ /* 0x000fe4000800120b */
[----:B------:R-:W-:Y:S02]  /*0ce0*/  ULOP3.LUT UR16, UR23, UR16, URZ, 0xc0, !UPT ;  /* 0x0000001017107292 */ /* 0x000fe4000f8ec03f */
[----:B------:R-:W-:Y:S02]  /*0cf0*/  ULOP3.LUT UR18, UR19, UR18, URZ, 0xc0, !UPT ;  /* 0x0000001213127292 */ /* 0x000fe4000f8ec03f */
[----:B------:R-:W-:-:S03]  /*0d00*/  UIMAD UR16, UR6, UR8, UR16 ;  /* 0x00000008061072a4 */ /* 0x000fc6000f8e0210 */
[----:B------:R-:W-:Y:S02]  /*0d10*/  @UP0 UIMAD UR4, UR25, UR20, UR7 ;  /* 0x00000014190402a4 */ /* 0x000fe4000f8e0207 */
[----:B------:R-:W-:-:S04]  /*0d20*/  UIADD3 UR7, -UR8, URZ, URZ ;  /* 0x0000003f08077290 */ /* 0x000fc8000fffe13f */
[----:B------:R-:W-:-:S03]  /*0d30*/  UIMAD UR6, UR7, UR22, UR24 ;  /* 0x00000016070672a4 */ /* 0x000fc6000f8e0218 */
[----:B------:R-:W-:Y:S01]  /*0d40*/  ULDC UR7, c[0x0][0x610] ;  /* 0x0001840000077ab9 */ /* 0x000fe20000000800 */
[----:B------:R-:W-:Y:S02]  /*0d50*/  UIMAD UR6, UR6, UR5, UR18 ;  /* 0x00000005060672a4 */ /* 0x000fe4000f8e0212 */
[----:B------:R-:W-:-:S04]  /*0d60*/  UIMAD UR4, UR16, UR7, UR4 ;  /* 0x00000007100472a4 */ /* 0x000fc8000f8e0204 */
[----:B------:R-:W-:Y:S02]  /*0d70*/  USEL UR42, UR6, UR4, !UP0 ;  /* 0x00000004062a7287 */ /* 0x000fe4000c000000 */
[----:B------:R-:W-:-:S12]  /*0d80*/  USEL UR41, UR4, UR6, !UP0 ;  /* 0x0000000604297287 */ /* 0x000fd8000c000000 */
.L_x_4:
[----:B------:R-:W-:-:S08]  /*0d90*/  NOP ;  /* 0x0000000000007918 */ /* 0x000fd00000000000 */
[----:B------:R-:W0:Y:S02]  /*0da0*/  USETMAXREG.TRY_ALLOC.CTAPOOL UP0, 0xf0 ;  /* 0x000000f0000079c8 */ /* 0x000e240008000600 */
[----:B0-----:R-:W-:-:S13]  /*0db0*/  PLOP3.LUT P0, PT, PT, PT, UP0, 0x80, 0x0 ;  /* 0x000000000000781c */ /* 0x001fda0003f0f008 */
[----:B------:R-:W-:Y:S05]  /*0dc0*/  @!P0 BRA `(.L_x_4) ;  /* 0xfffffffc00f08947 */ /* 0x000fea000383ffff */
[----:B------:R-:W-:Y:S01]  /*0dd0*/  ULDC.64 UR4, c[0x0][0x598] ;  /* 0x0001660000047ab9 */ /* 0x000fe20000000a00 */
[----:B------:R-:W-:Y:S01]  /*0de0*/  ULDC.64 UR36, c[0x0][0x208] ;  /* 0x0000820000247ab9 */ /* 0x000fe20000000a00 */
[----:B------:R-:W-:-:S04]  /*0df0*/  ISETP.NE.U32.AND P0, PT, RZ, UR4, PT ;  /* 0x00000004ff007c0c */ /* 0x000fc8000bf05070 */
[----:B------:R-:W-:-:S13]  /*0e00*/  ISETP.NE.AND.EX P0, PT, RZ, UR5, PT, P0 ;  /* 0x00000005ff007c0c */ /* 0x000fda000bf05300 */
[----:B------:R-:W-:Y:S05]  /*0e10*/  @!P0 BRA `(.L_x_7) ;  /* 0x00000000001c8947 */ /* 0x000fea0003800000 */
[----:B------:R-:W0:Y:S02]  /*0e20*/  LDC.64 R2, c[0x0][0x598] ;  /* 0x00016600ff027b82 */ /* 0x000e240000000a00 */
[----:B0-----:R-:W2:Y:S02]  /*0e30*/  LDG.E.64 R2, desc[UR36][R2.64] ;  /* 0x0000002402027981 */ /* 0x001ea4000c1e1b00 */
[----:B--2---:R-:W-:-:S04]  /*0e40*/  ISETP.NE.U32.AND P0, PT, R2, RZ, PT ;  /* 0x000000ff0200720c */ /* 0x004fc80003f05070 */
[----:B------:R-:W-:-:S13]  /*0e50*/  ISETP.NE.AND.EX P0, PT, R3, RZ, PT, P0 ;  /* 0x000000ff0300720c */ /* 0x000fda0003f05300 */
[----:B------:R-:W-:Y:S05]  /*0e60*/  @!P0 BRA `(.L_x_7) ;  /* 0x0000000000088947 */ /* 0x000fea0003800000 */
[----:B------:R0:W5:Y:S01]  /*0e70*/  LD.E R2, desc[UR36][R2.64] ;  /* 0x0000002402027980 */ /* 0x000162000c101900 */
[----:B------:R-:W-:Y:S05]  /*0e80*/  BRA `(.L_x_8) ;  /* 0x0000000000247947 */ /* 0x000fea0003800000 */
.L_x_7:
[----:B------:R-:W-:Y:S02]  /*0e90*/  ULDC.64 UR4, c[0x0][0x588] ;  /* 0x0001620000047ab9 */ /* 0x000fe40000000a00 */
[----:B------:R-:W-:-:S04]  /*0ea0*/  ISETP.NE.U32.AND P0, PT, RZ, UR4, PT ;  /* 0x00000004ff007c0c */ /* 0x000fc8000bf05070 */
[----:B------:R-:W-:-:S13]  /*0eb0*/  ISETP.NE.AND.EX P0, PT, RZ, UR5, PT, P0 ;  /* 0x00000005ff007c0c */ /* 0x000fda000bf05300 */
[----:B------:R-:W-:Y:S05]  /*0ec0*/  @!P0 BRA `(.L_x_9) ;  /* 0x00000000000c8947 */ /* 0x000fea0003800000 */
[----:B------:R-:W0:Y:S02]  /*0ed0*/  LDC.64 R2, c[0x0][0x588] ;  /* 0x00016200ff027b82 */ /* 0x000e240000000a00 */
[----:B0-----:R1:W5:Y:S01]  /*0ee0*/  LDG.E R2, desc[UR36][R2.64] ;  /* 0x0000002402027981 */ /* 0x001362000c1e1900 */
[----:B------:R-:W-:Y:S05]  /*0ef0*/  BRA `(.L_x_8) ;  /* 0x0000000000087947 */ /* 0x000fea0003800000 */
.L_x_9:
[----:B------:R-:W-:Y:S02]  /*0f00*/  ULDC UR4, c[0x0][0x580] ;  /* 0x0001600000047ab9 */ /* 0x000fe40000000800 */
[----:B------:R-:W-:-:S07]  /*0f10*/  IMAD.U32 R2, RZ, RZ, UR4 ;  /* 0x00000004ff027e24 */ /* 0x000fce000f8e00ff */
.L_x_8:
[----:B------:R-:W-:Y:S02]  /*0f20*/  ULDC.64 UR4, c[0x0][0x5a0] ;  /* 0x0001680000047ab9 */ /* 0x000fe40000000a00 */
[----:B------:R-:W-:-:S04]  /*0f30*/  ISETP.NE.U32.AND P0, PT, RZ, UR4, PT ;  /* 0x00000004ff007c0c */ /* 0x000fc8000bf05070 */
[----:B------:R-:W-:-:S13]  /*0f40*/  ISETP.NE.AND.EX P0, PT, RZ, UR5, PT, P0 ;  /* 0x00000005ff007c0c */ /* 0x000fda000bf05300 */
[----:B------:R-:W-:Y:S05]  /*0f50*/  @!P0 BRA `(.L_x_10) ;  /* 0x00000000001c8947 */ /* 0x000fea0003800000 */
[----:B------:R-:W2:Y:S02]  /*0f60*/  LDC.64 R4, c[0x0][0x5a0] ;  /* 0x00016800ff047b82 */ /* 0x000ea40000000a00 */
[----:B--2---:R-:W2:Y:S02]  /*0f70*/  LDG.E.64 R4, desc[UR36][R4.64] ;  /* 0x0000002404047981 */ /* 0x004ea4000c1e1b00 */
[----:B--2---:R-:W-:-:S04]  /*0f80*/  ISETP.NE.U32.AND P0, PT, R4, RZ, PT ;  /* 0x000000ff0400720c */ /* 0x004fc80003f05070 */
[----:B------:R-:W-:-:S13]  /*0f90*/  ISETP.NE.AND.EX P0, PT, R5, RZ, PT, P0 ;  /* 0x000000ff0500720c */ /* 0x000fda0003f05300 */
[----:B------:R-:W-:Y:S05]  /*0fa0*/  @!P0 BRA `(.L_x_10) ;  /* 0x0000000000088947 */ /* 0x000fea0003800000 */
[----:B------:R2:W5:Y:S01]  /*0fb0*/  LD.E R16, desc[UR36][R4.64] ;  /* 0x0000002404107980 */ /* 0x000562000c101900 */
[----:B------:R-:W-:Y:S05]  /*0fc0*/  BRA `(.L_x_11) ;  /* 0x0000000000247947 */ /* 0x000fea0003800000 */
.L_x_10:
[----:B------:R-:W-:Y:S02]  /*0fd0*/  ULDC.64 UR4, c[0x0][0x590] ;  /* 0x0001640000047ab9 */ /* 0x000fe40000000a00 */
[----:B------:R-:W-:-:S04]  /*0fe0*/  ISETP.NE.U32.AND P0, PT, RZ, UR4, PT ;  /* 0x00000004ff007c0c */ /* 0x000fc8000bf05070 */
[----:B------:R-:W-:-:S13]  /*0ff0*/  ISETP.NE.AND.EX P0, PT, RZ, UR5, PT, P0 ;  /* 0x00000005ff007c0c */ /* 0x000fda000bf05300 */
[----:B------:R-:W-:Y:S05]  /*1000*/  @!P0 BRA `(.L_x_12) ;  /* 0x00000000000c8947 */ /* 0x000fea0003800000 */
[----:B------:R-:W2:Y:S02]  /*1010*/  LDC.64 R16, c[0x0][0x590] ;  /* 0x00016400ff107b82 */ /* 0x000ea40000000a00 */
[----:B--2---:R3:W5:Y:S01]  /*1020*/  LDG.E R16, desc[UR36][R16.64] ;  /* 0x0000002410107981 */ /* 0x004762000c1e1900 */
[----:B------:R-:W-:Y:S05]  /*1030*/  BRA `(.L_x_11) ;  /* 0x0000000000087947 */ /* 0x000fea0003800000 */
.L_x_12:
[----:B------:R-:W-:Y:S02]  /*1040*/  ULDC UR4, c[0x0][0x584] ;  /* 0x0001610000047ab9 */ /* 0x000fe40000000800 */
[----:B------:R-:W-:-:S07]  /*1050*/  IMAD.U32 R16, RZ, RZ, UR4 ;  /* 0x00000004ff107e24 */ /* 0x000fce000f8e00ff */
.L_x_11:
[----:B------:R-:W-:-:S13]  /*1060*/  LOP3.LUT P0, RZ, R0, 0xff, RZ, 0xc0, !PT ;  /* 0x000000ff00ff7812 */ /* 0x000fda000780c0ff */
[----:B------:R-:W-:Y:S05]  /*1070*/  @!P0 EXIT ;  /* 0x000000000000894d */ /* 0x000fea0003800000 */
[----:B------:R-:W-:Y:S01]  /*1080*/  ULDC UR4, c[0x0][0x28c] ;  /* 0x0000a30000047ab9 */ /* 0x000fe20000000800 */
[----:B------:R-:W-:Y:S01]  /*1090*/  UMOV UR38, URZ ;  /* 0x0000003f00267c82 */ /* 0x000fe20008000000 */
[----:B------:R-:W-:Y:S01]  /*10a0*/  UIADD3 UR4, UR4, 0x3f, URZ ;  /* 0x0000003f04047890 */ /* 0x000fe2000fffe03f */
[----:B------:R-:W-:-:S03]  /*10b0*/  UMOV UR39, URZ ;  /* 0x0000003f00277c82 */ /* 0x000fc60008000000 */
[----:B------:R-:W-:-:S04]  /*10c0*/  USHF.R.S32.HI UR5, URZ, 0x1f, UR4 ;  /* 0x0000001f3f057899 */ /* 0x000fc80008011404 */
[----:B------:R-:W-:-:S04]  /*10d0*/  ULEA.HI UR5, UR5, UR4, URZ, 0x6 ;  /* 0x0000000405057291 */ /* 0x000fc8000f8f303f */
[----:B------:R-:W-:-:S12]  /*10e0*/  USHF.R.S32.HI UR44, URZ, 0x6, UR5 ;  /* 0x000000063f2c7899 */ /* 0x000fd80008011405 */
.L_x_540:
[----:B------:R-:W4:Y:S01]  /*10f0*/  S2R R0, SR_TID.X ;  /* 0x0000000000007919 */ /* 0x000f220000002100 */
[----:B------:R-:W0:Y:S01]  /*1100*/  S2UR UR6, SR_CgaCtaId ;  /* 0x00000000000679c3 */ /* 0x000e220000008800 */
[----:B------:R-:W-:Y:S02]  /*1110*/  UMOV UR46, 0x400 ;  /* 0x00000400002e7882 */ /* 0x000fe40000000000 */
[----:B0-----:R-:W-:Y:S01]  /*1120*/  ULEA UR46, UR6, UR46, 0x18 ;  /* 0x0000002e062e7291 */ /* 0x001fe2000f8ec03f */
[----:B----4-:R-:W-:-:S04]  /*1130*/  LOP3.LUT R0, R0, 0x80, RZ, 0xc0, !PT ;  /* 0x0000008000007812 */ /* 0x010fc800078ec0ff */
[----:B------:R-:W-:-:S06]  /*1140*/  SHF.R.U32.HI R0, RZ, 0x7, R0 ;  /* 0x00000007ff007819 */ /* 0x000fcc0000011600 */
[----:B------:R-:W0:Y:S02]  /*1150*/  SHFL.IDX PT, R0, R0, RZ, 0x1f ;  /* 0x00001fff00007589 */ /* 0x000e2400000e0000 */
[----:B0-----:R-:W-:-:S13]  /*1160*/  R2UR UR4, R0 ;  /* 0x00000000000472ca */ /* 0x001fda00000e0000 */
[----:B------:R-:W-:-:S04]  /*1170*/  ULEA.HI UR5, UR4, UR4, URZ, 0x1 ;  /* 0x0000000404057291 */ /* 0x000fc8000f8f083f */
[----:B------:R-:W-:-:S04]  /*1180*/  ULOP3.LUT UR5, UR5, 0x7fffe, URZ, 0xc0, !UPT ;  /* 0x0007fffe05057892 */ /* 0x000fc8000f8ec03f */
[----:B------:R-:W-:-:S03]  /*1190*/  UIADD3 UR5, UR4, -UR5, URZ ;  /* 0x8000000504057290 */ /* 0x000fc6000fffe03f */
[----:B------:R-:W-:Y:S01]  /*11a0*/  ULDC UR4, c[0x0][0x28c] ;  /* 0x0000a30000047ab9 */ /* 0x000fe20000000800 */
[----:B------:R-:W-:Y:S01]  /*11b0*/  ULEA UR5, UR5, UR46, 0xd ;  /* 0x0000002e05057291 */ /* 0x000fe2000f8e683f */
[----:B------:R-:W-:-:S03]  /*11c0*/  ISETP.LT.AND P0, PT, RZ, UR4, PT ;  /* 0x00000004ff007c0c */ /* 0x000fc6000bf01270 */
[----:B------:R-:W-:-:S04]  /*11d0*/  UIADD3 UR5, UR5, 0x100, URZ ;  /* 0x0000010005057890 */ /* 0x000fc8000fffe03f */
[----:B------:R-:W-:-:S04]  /*11e0*/  USHF.R.U32.HI UR5, URZ, 0x4, UR5 ;  /* 0x000000043f057899 */ /* 0x000fc80008011605 */
[----:B------:R-:W-:Y:S02]  /*11f0*/  ULOP3.LUT UR47, UR5, 0x3fff, URZ, 0xc0, !UPT ;  /* 0x00003fff052f7892 */ /* 0x000fe4000f8ec03f */
[----:B-1-3--:R-:W-:Y:S10]  /*1200*/  @P0 BRA `(.L_x_13) ;  /* 0x0000000000400947 */ /* 0x00aff40003800000 */
[----:B------:R-:W-:Y:S01]  /*1210*/  MOV R0, 0x0 ;  /* 0x0000000000007802 */ /* 0x000fe20000000f00 */
[----:B------:R-:W-:Y:S01]  /*1220*/  ULDC.64 UR4, c[0x4][0x68] ;  /* 0x01001a0000047ab9 */ /* 0x000fe20000000a00 */
[----:B------:R-:W-:Y:S01]  /*1230*/  ULDC.64 UR6, c[0x4][0x8] ;  /* 0x0100020000067ab9 */ /* 0x000fe20000000a00 */
[----:B--2---:R-:W-:Y:S01]  /*1240*/  IMAD.U32 R4, RZ, RZ, UR4 ;  /* 0x00000004ff047e24 */ /* 0x004fe2000f8e00ff */
[----:B------:R0:W2:Y:S01]  /*1250*/  LDC.64 R14, c[0x4][R0] ;  /* 0x01000000000e7b82 */ /* 0x0000a20000000a00 */
[----:B------:R-:W-:Y:S01]  /*1260*/  MOV R5, UR5 ;  /* 0x0000000500057c02 */ /* 0x000fe20008000f00 */
[----:B------:R-:W-:Y:S01]  /*1270*/  ULDC.64 UR4, c[0x4][0x70] ;  /* 0x01001c0000047ab9 */ /* 0x000fe20000000a00 */
[----:B------:R-:W-:Y:S01]  /*1280*/  IMAD.U32 R10, RZ, RZ, UR6 ;  /* 0x00000006ff0a7e24 */ /* 0x000fe2000f8e00ff */
[----:B------:R-:W-:Y:S01]  /*1290*/  MOV R11, UR7 ;  /* 0x00000007000b7c02 */ /* 0x000fe20008000f00 */
[----:B------:R-:W-:Y:S02]  /*12a0*/  IMAD.U32 R6, RZ, RZ, UR4 ;  /* 0x00000004ff067e24 */ /* 0x000fe4000f8e00ff */
[----:B------:R-:W-:-:S02]  /*12b0*/  IMAD.U32 R7, RZ, RZ, UR5 ;  /* 0x00000005ff077e24 */ /* 0x000fc4000f8e00ff */
[----:B------:R-:W-:Y:S02]  /*12c0*/  IMAD.MOV.U32 R8, RZ, RZ, 0x1e1 ;  /* 0x000001e1ff087424 */ /* 0x000fe400078e00ff */
[----:B------:R-:W-:Y:S02]  /*12d0*/  IMAD.MOV.U32 R12, RZ, RZ, 0x1 ;  /* 0x00000001ff0c7424 */ /* 0x000fe400078e00ff */
[----:B0-----:R-:W-:-:S07]  /*12e0*/  IMAD.MOV.U32 R13, RZ, RZ, RZ ;  /* 0x000000ffff0d7224 */ /* 0x001fce00078e00ff */
[----:B------:R-:W-:-:S07]  /*12f0*/  LEPC R20, `(.L_x_13) ;  /* 0x000000001014794e */ /* 0x000fce0000000000 */
[----:B-123-5:R-:W-:Y:S05]  /*1300*/  CALL.ABS.NOINC R14 ;  /* 0x000000000e007343 */ /* 0x02efea0003c00000 */
.L_x_13:
[----:B------:R-:W-:-:S06]  /*1310*/  ULOP3.LUT UR4, UR40, 0x1, URZ, 0xfc, !UPT ;  /* 0x0000000128047892 */ /* 0x000fcc000f8efc3f */
[----:B------:R-:W-:-:S04]  /*1320*/  MOV R0, UR4 ;  /* 0x0000000400007c02 */ /* 0x000fc80008000f00 */
[----:B------:R-:W-:-:S13]  /*1330*/  ISETP.NE.AND P0, PT, R0, 0x3, PT ;  /* 0x000000030000780c */ /* 0x000fda0003f05270 */
[----:B------:R-:W-:Y:S05]  /*1340*/  @!P0 BRA `(.L_x_14) ;  /* 0x0000000000048947 */ /* 0x000fea0003800000 */
[----:B------:R-:W-:Y:S01]  /*1350*/  BPT.TRAP 0x1 ;  /* 0x000000040000795c */ /* 0x000fe20000300000 */
.L_x_14:
[----:B-1----:R-:W-:Y:S02]  /*1360*/  IMAD.U32 R3, RZ, RZ, UR39 ;  /* 0x00000027ff037e24 */ /* 0x002fe4000f8e00ff */
[----:B------:R-:W-:-:S03]  /*1370*/  IMAD.U32 R0, RZ, RZ, UR38 ;  /* 0x00000026ff007e24 */ /* 0x000fc6000f8e00ff */
[----:B------:R-:W-:Y:S02]  /*1380*/  LEA R3, R3, UR46, 0x3 ;  /* 0x0000002e03037c11 */ /* 0x000fe4000f8e18ff */
[----:B------:R-:W-:-:S04]  /*1390*/  SHF.L.U32 R0, R0, 0x1f, RZ ;  /* 0x0000001f00007819 */ /* 0x000fc800000006ff */
[----:B------:R0:W1:Y:S01]  /*13a0*/  SYNCS.PHASECHK.TRANS64.TRYWAIT P1, [R3+URZ], R0 ;  /* 0x00000000030075a7 */ /* 0x000062000802017f */
[----:B------:R-:W-:Y:S05]  /*13b0*/  @!P0 BRA `(.L_x_15) ;  /* 0x0000000000048947 */ /* 0x000fea0003800000 */
[----:B------:R-:W-:Y:S01]  /*13c0*/  BPT.TRAP 0x1 ;  /* 0x000000040000795c */ /* 0x000fe20000300000 */
.L_x_15:
[----:B-1----:R-:W-:Y:S05]  /*13d0*/  @P1 BRA `(.L_x_16) ;  /* 0x0000000000081947 */ /* 0x002fea0003800000 */
[----:B------:R-:W1:Y:S02]  /*13e0*/  SYNCS.PHASECHK.TRANS64.TRYWAIT P1, [R3+URZ], R0 ;  /* 0x00000000030075a7 */ /* 0x000e64000802017f */
[----:B-1----:R-:W-:Y:S05]  /*13f0*/  @!P1 BRA `(.L_x_17) ;  /* 0x000001a000989947 */ /* 0x002fea0003800000 */
.L_x_16:
[----:B------:R-:W-:-:S04]  /*1400*/  UISETP.LT.AND UP0, UPT, UR44, 0x1, UPT ;  /* 0x000000012c00788c */ /* 0x000fc8000bf01270 */
[----:B------:R-:W-:-:S04]  /*1410*/  USEL UR4, UR44, 0x1, UP0 ;  /* 0x000000012c047887 */ /* 0x000fc80008000000 */
[----:B------:R-:W-:-:S06]  /*1420*/  UIADD3 UR4, UR44, -UR4, URZ ;  /* 0x800000042c047290 */ /* 0x000fcc000fffe03f */
[----:B01----:R-:W-:Y:S01]  /*1430*/  IMAD.U32 R0, RZ, RZ, UR4 ;  /* 0x00000004ff007e24 */ /* 0x003fe2000f8e00ff */
[----:B------:R-:W-:Y:S01]  /*1440*/  MOV R3, UR4 ;  /* 0x0000000400037c02 */ /* 0x000fe20008000f00 */
[----:B------:R-:W-:Y:S05]  /*1450*/  WARPSYNC.ALL ;  /* 0x0000000000007948 */ /* 0x000fea0003800000 */
[----:B------:R-:W-:Y:S01]  /*1460*/  ISETP.GE.AND P1, PT, R0, 0x1, PT ;  /* 0x000000010000780c */ /* 0x000fe20003f26270 */
[----:B------:R-:W-:Y:S01]  /*1470*/  UIADD3 UR46, UR46, 0x18100, URZ ;  /* 0x000181002e2e7890 */ /* 0x000fe2000fffe03f */
[----:B------:R-:W-:Y:S01]  /*1480*/  WARPGROUP.ARRIVE ;  /* 0x00000000000079c5 */ /* 0x000fe20000000000 */
[----:B------:R-:W-:Y:S01]  /*1490*/  ULOP3.LUT UR4, UR47, 0x10000, URZ, 0xfc, !UPT ;  /* 0x000100002f047892 */ /* 0x000fe2000f8efc3f */
[----:B-----5:R-:W-:Y:S01]  /*14a0*/  STL [R1+0x2c4], R16 ;  /* 0x0002c41001007387 */ /* 0x020fe20000100800 */
[----:B------:R-:W-:-:S02]  /*14b0*/  USHF.R.U32.HI UR46, URZ, 0x4, UR46 ;  /* 0x000000043f2e7899 */ /* 0x000fc4000801162e */
[----:B------:R-:W-:Y:S01]  /*14c0*/  ULEA UR6, UR39, UR4, 0xb ;  /* 0x0000000427067291 */ /* 0x000fe2000f8e583f */
[----:B------:R0:W-:Y:S01]  /*14d0*/  STL [R1+0x2c0], R3 ;  /* 0x0002c00301007387 */ /* 0x0001e20000100800 */
[----:B------:R-:W-:Y:S01]  /*14e0*/  ULOP3.LUT UR5, UR46, 0x3fff, URZ, 0xc0, !UPT ;  /* 0x00003fff2e057892 */ /* 0x000fe2000f8ec03f */
[----:B------:R-:W-:Y:S01]  /*14f0*/  UMOV UR9, 0x40000040 ;  /* 0x4000004000097882 */ /* 0x000fe20000000000 */
[----:B------:R-:W-:Y:S02]  /*1500*/  UMOV UR11, 0x40000040 ;  /* 0x40000040000b7882 */ /* 0x000fe40000000000 */
[----:B------:R-:W-:Y:S01]  /*1510*/  ULOP3.LUT UR5, UR5, 0x10000, URZ, 0xfc, !UPT ;  /* 0x0001000005057892 */ /* 0x000fe2000f8efc3f */
[----:B------:R1:W-:Y:S01]  /*1520*/  STL [R1+0x2bc], R2 ;  /* 0x0002bc0201007387 */ /* 0x0003e20000100800 */
[----:B------:R-:W-:Y:S02]  /*1530*/  UMOV UR8, UR6 ;  /* 0x0000000600087c82 */ /* 0x000fe40008000000 */
[----:B------:R-:W-:-:S07]  /*1540*/  ULEA UR7, UR39, UR5, 0xb ;  /* 0x0000000527077291 */ /* 0x000fce000f8e583f */
[----:B------:R-:W-:Y:S02]  /*1550*/  UMOV UR10, UR7 ;  /* 0x00000007000a7c82 */ /* 0x000fe40008000000 */
[----:B------:R-:W-:Y:S01]  /*1560*/  HGMMA.64x256x16.F32 R24, gdesc[UR8], RZ, !UPT, gsb0 ;  /* 0x03e00000081879f0 */ /* 0x000fe2000c0008ff */
[----:B------:R-:W-:Y:S01]  /*1570*/  UIADD3 UR8, UR6, 0x400, URZ ;  /* 0x0000040006087890 */ /* 0x000fe2000fffe03f */
[----:B------:R-:W-:Y:S01]  /*1580*/  UMOV UR9, 0x40000040 ;  /* 0x4000004000097882 */ /* 0x000fe20000000000 */
[----:B------:R-:W-:Y:S02]  /*1590*/  WARPGROUP.DEPBAR.LE gsb0, 0x0 ;  /* 0x00008000000079c5 */ /* 0x000fe40000010000 */
[----:B------:R-:W-:Y:S01]  /*15a0*/  STL.64 [R1], R24 ;  /* 0x0000001801007387 */ /* 0x000fe20000100a00 */
[----:B------:R-:W-:Y:S01]  /*15b0*/  IMAD.MOV.U32 R235, RZ, RZ, R46 ;  /* 0x000000ffffeb7224 */ /* 0x000fe200078e002e */
[----:B------:R-:W-:Y:S01]  /*15c0*/  MOV R232, R49 ;  /* 0x0000003100e87202 */ /* 0x000fe20000000f00 */
[----:B------:R-:W-:Y:S01]  /*15d0*/  IMAD.MOV.U32 R234, RZ, RZ, R47 ;  /* 0x000000ffffea7224 */ /* 0x000fe200078e002f */
[----:B------:R-:W-:Y:S01]  /*15e0*/  STL.64 [R1+0x8], R26 ;  /* 0x0000081a01007387 */ /* 0x000fe20000100a00 */
        /* <DEDUP_REMOVED lines=65> */
[----:B0-----:R-:W-:Y:S01]  /*1a00*/  MOV R3, R149 ;  /* 0x0000009500037202 */ /* 0x001fe20000000f00 */
[----:B------:R-:W-:Y:S01]  /*1a10*/  IMAD.MOV.U32 R176, RZ, RZ, R92 ;  /* 0x000000ffffb07224 */ /* 0x000fe200078e005c */
[----:B------:R0:W-:Y:S01]  /*1a20*/  STL.64 [R1+0x50], R44 ;  /* 0x0000502c01007387 */ /* 0x0001e20000100a00 */
[----:B------:R-:W-:-:S02]  /*1a30*/  IMAD.MOV.U32 R178, RZ, RZ, R94 ;  /* 0x000000ffffb27224 */ /* 0x000fc400078e005e */
[----:B------:R-:W-:Y:S01]  /*1a40*/  IMAD.MOV.U32 R179, RZ, RZ, R95 ;  /* 0x000000ffffb37224 */ /* 0x000fe200078e005f */
[----:B------:R-:W-:Y:S01]  /*1a50*/  STL [R1+0x578], R160 ;  /* 0x000578a001007387 */ /* 0x000fe20000100800 */
[----:B------:R-:W-:Y:S02]  /*1a60*/  IMAD.MOV.U32 R180, RZ, RZ, R96 ;  /* 0x000000ffffb47224 */ /* 0x000fe400078e0060 */
[----:B------:R-:W-:Y:S02]  /*1a70*/  IMAD.MOV.U32 R182, RZ, RZ, R98 ;  /* 0x000000ffffb67224 */ /* 0x000fe400078e0062 */
[----:B------:R-:W-:Y:S02]  /*1a80*/  IMAD.MOV.U32 R183, RZ, RZ, R99 ;  /* 0x000000ffffb77224 */ /* 0x000fe400078e0063 */
[----:B------:R-:W-:Y:S02]  /*1a90*/  IMAD.MOV.U32 R184, RZ, RZ, R100 ;  /* 0x000000ffffb87224 */ /* 0x000fe400078e0064 */
[----:B------:R-:W-:-:S02]  /*1aa0*/  IMAD.MOV.U32 R186, RZ, RZ, R102 ;  /* 0x000000ffffba7224 */ /* 0x000fc400078e0066 */
[----:B------:R-:W-:Y:S02]  /*1ab0*/  IMAD.MOV.U32 R187, RZ, RZ, R103 ;  /* 0x000000ffffbb7224 */ /* 0x000fe400078e0067 */
        /* <DEDUP_REMOVED lines=23> */
[----:B---3--:R-:W-:Y:S02]  /*1c30*/  IMAD.MOV.U32 R17, RZ, RZ, R135 ;  /* 0x000000ffff117224 */ /* 0x008fe400078e0087 */
        /* <DEDUP_REMOVED lines=8> */
[----:B--2---:R-:W-:Y:S02]  /*1cc0*/  IMAD.MOV.U32 R5, RZ, RZ, R147 ;  /* 0x000000ffff057224 */ /* 0x004fe400078e0093 */
[----:B------:R-:W-:Y:S02]  /*1cd0*/  IMAD.MOV.U32 R4, RZ, RZ, R148 ;  /* 0x000000ffff047224 */ /* 0x000fe400078e0094 */
[----:B-1----:R-:W-:-:S02]  /*1ce0*/  IMAD.MOV.U32 R2, RZ, RZ, R150 ;  /* 0x000000ffff027224 */ /* 0x002fc400078e0096 */
[----:B------:R-:W-:Y:S02]  /*1cf0*/  IMAD.MOV.U32 R0, RZ, RZ, R151 ;  /* 0x000000ffff007224 */ /* 0x000fe400078e0097 */
[----:B0-----:R-:W-:-:S06]  /*1d00*/  WARPGROUP.ARRIVE ;  /* 0x00000000000079c5 */ /* 0x001fcc0000000000 */
[----:B------:R-:W-:Y:S03]  /*1d10*/  HGMMA.64x256x16.F32 R24, gdesc[UR8], RZ, !UPT, gsb0 ;  /* 0x03e00000081879f0 */ /* 0x000fe6000c0008ff */
[----:B------:R-:W-:Y:S02]  /*1d20*/  WARPGROUP.DEPBAR.LE gsb0, 0x0 ;  /* 0x00008000000079c5 */ /* 0x000fe40000010000 */
[----:B------:R-:W-:Y:S04]  /*1d30*/  STL.64 [R1+0x570], R150 ;  /* 0x0005709601007387 */ /* 0x000fe80000100a00 */
        /* <DEDUP_REMOVED lines=20> */
[----:B------:R0:W-:Y:S04]  /*1e80*/  STL.64 [R1+0x4c8], R108 ;  /* 0x0004c86c01007387 */ /* 0x0001e80000100a00 */
[----:B0-----:R-:W2:Y:S04]  /*1e90*/  LDL.LU R108, [R1] ;  /* 0x00000000016c7983 */ /* 0x001ea80000300800 */
[----:B------:R-:W2:Y:S04]  /*1ea0*/  LDL.LU R109, [R1+0x4] ;  /* 0x00000400016d7983 */ /* 0x000ea80000300800 */
        /* <DEDUP_REMOVED lines=19> */
[----:B------:R-:W2:Y:S01]  /*1fe0*/  LDL.LU R129, [R1+0x54] ;  /* 0x0000540001817983 */ /* 0x000ea20000300800 */
        /* <DEDUP_REMOVED lines=21> */
[----:B------:R-:W-:Y:S01]  /*2140*/  UIADD3 UR8, UR6, 0x2, URZ ;  /* 0x0000000206087890 */ /* 0x000fe2000fffe03f */
[----:B------:R-:W-:Y:S01]  /*2150*/  IMAD.MOV.U32 R145, RZ, RZ, R220 ;  /* 0x000000ffff917224 */ /* 0x000fe200078e00dc */
[----:B------:R-:W-:Y:S01]  /*2160*/  UIADD3 UR10, UR7, 0x2, URZ ;  /* 0x00000002070a7890 */ /* 0x000fe2000fffe03f */
[----:B------:R-:W-:Y:S01]  /*2170*/  IMAD.MOV.U32 R146, RZ, RZ, R219 ;  /* 0x000000ffff927224 */ /* 0x000fe200078e00db */
[----:B------:R-:W-:Y:S01]  /*2180*/  MOV R219, R17 ;  /* 0x0000001100db7202 */ /* 0x000fe20000000f00 */
[----:B------:R-:W-:Y:S01]  /*2190*/  IMAD.MOV.U32 R148, RZ, RZ, R217 ;  /* 0x000000ffff947224 */ /* 0x000fe200078e00d9 */
[----:B------:R-:W-:Y:S01]  /*21a0*/  UMOV UR9, 0x40000040 ;  /* 0x4000004000097882 */ /* 0x000fe20000000000 */
[----:B------:R-:W-:Y:S01]  /*21b0*/  IMAD.MOV.U32 R149, RZ, RZ, R216 ;  /* 0x000000ffff957224 */ /* 0x000fe200078e00d8 */
[----:B------:R-:W-:Y:S01]  /*21c0*/  UMOV UR11, 0x40000040 ;  /* 0x40000040000b7882 */ /* 0x000fe20000000000 */
[----:B------:R-:W-:Y:S01]  /*21d0*/  IMAD.MOV.U32 R150, RZ, RZ, R215 ;  /* 0x000000ffff967224 */ /* 0x000fe200078e00d7 */
[----:B------:R-:W-:Y:S01]  /*21e0*/  MOV R215, R21 ;  /* 0x0000001500d77202 */ /* 0x000fe20000000f00 */
        /* <DEDUP_REMOVED lines=17> */
[----:B------:R-:W-:-:S06]  /*2300*/  IMAD.MOV.U32 R234, RZ, RZ, R2 ;  /* 0x000000ffffea7224 */ /* 0x000fcc00078e0002 */
[----:B--2---:R-:W-:-:S06]  /*2310*/  WARPGROUP.ARRIVE ;  /* 0x00000000000079c5 */ /* 0x004fcc0000000000 */
[----:B------:R-:W-:Y:S03]  /*2320*/  HGMMA.64x256x16.F32 R108, gdesc[UR8], R108, gsb0 ;  /* 0x03e00000086c79f0 */ /* 0x000fe6000800086c */
[----:B------:R-:W-:Y:S02]  /*2330*/  WARPGROUP.DEPBAR.LE gsb0, 0x0 ;  /* 0x00008000000079c5 */ /* 0x000fe40000010000 */
[----:B------:R-:W-:Y:S04]  /*2340*/  STL.64 [R1], R108 ;  /* 0x0000006c01007387 */ /* 0x000fe80000100a00 */
        /* <DEDUP_REMOVED lines=63> */
[----:B0-----:R-:W2:Y:S04]  /*2740*/  LDL.LU R160, [R1+0x578] ;  /* 0x0005780001a07983 */ /* 0x001ea80000300800 */
[----:B------:R-:W3:Y:S04]  /*2750*/  LDL.LU.64 R150, [R1+0x570] ;  /* 0x0005700001967983 */ /* 0x000ee80000300a00 */
        /* <DEDUP_REMOVED lines=20> */
[----:B------:R-:W3:Y:S01]  /*28a0*/  LDL.LU.64 R108, [R1+0x4c8] ;  /* 0x0004c800016c7983 */ /* 0x000ee20000300a00 */
[----:B------:R-:W-:Y:S01]  /*28b0*/  UIADD3 UR8, UR6, 0x402, URZ ;  /* 0x0000040206087890 */ /* 0x000fe2000fffe03f */
[----:B------:R-:W-:Y:S01]  /*28c0*/  UMOV UR9, 0x40000040 ;  /* 0x4000004000097882 */ /* 0x000fe20000000000 */
[----:B---3--:R-:W-:-:S07]  /*28d0*/  WARPGROUP.ARRIVE ;  /* 0x00000000000079c5 */ /* 0x008fce0000000000 */
[----:B------:R-:W-:Y:S03]  /*28e0*/  HGMMA.64x256x16.F32 R24, gdesc[UR8], R24, gsb0 ;  /* 0x03e00000081879f0 */ /* 0x000fe60008000818 */
        /* <DEDUP_REMOVED lines=65> */
[----:B0-----:R-:W3:Y:S04]  /*2d00*/  LDL.LU.64 R24, [R1] ;  /* 0x0000000001187983 */ /* 0x001ee80000300a00 */
        /* <DEDUP_REMOVED lines=63> */
[----:B------:R-:W-:-:S02]  /*3100*/  UIADD3 UR8, UR6, 0x4, URZ ;  /* 0x0000000406087890 */ /* 0x000fc4000fffe03f */
[----:B------:R-:W-:Y:S01]  /*3110*/  UIADD3 UR10, UR7, 0x4, URZ ;  /* 0x00000004070a7890 */ /* 0x000fe2000fffe03f */
[----:B------:R-:W-:Y:S01]  /*3120*/  UMOV UR9, 0x40000040 ;  /* 0x4000004000097882 */ /* 0x000fe20000000000 */
[----:B------:R-:W-:Y:S01]  /*3130*/  UMOV UR11, 0x40000040 ;  /* 0x40000040000b7882 */ /* 0x000fe20000000000 */
[----:B---3--:R-:W-:-:S06]  /*3140*/  WARPGROUP.ARRIVE ;  /* 0x00000000000079c5 */ /* 0x008fcc0000000000 */
[----:B------:R-:W-:Y:S03]  /*3150*/  HGMMA.64x256x16.F32 R24, gdesc[UR8], R24, gsb0 ;  /* 0x03e00000081879f0 */ /* 0x000fe60008000818 */
        /* <DEDUP_REMOVED lines=41> */
[----:B------:R0:W-:Y:S01]  /*33f0*/  STL.64 [R1+0x50], R44 ;  /* 0x0000502c01007387 */ /* 0x0001e20000100a00 */
[----:B------:R-:W-:Y:S01]  /*3400*/  IMAD.MOV.U32 R206, RZ, RZ, R122 ;  /* 0x000000ffffce7224 */ /* 0x000fe200078e007a */
[----:B------:R-:W-:Y:S01]  /*3410*/  MOV R197, R113 ;  /* 0x0000007100c57202 */ /* 0x000fe20000000f00 */
[----:B------:R-:W-:Y:S01]  /*3420*/  IMAD.MOV.U32 R207, RZ, RZ, R123 ;  /* 0x000000ffffcf7224 */ /* 0x000fe200078e007b */
[----:B------:R-:W3:Y:S01]  /*3430*/  LDL.LU.64 R150, [R1+0x4c0] ;  /* 0x0004c00001967983 */ /* 0x000ee20000300a00 */
        /* <DEDUP_REMOVED lines=64> */
[----:B------:R-:W-:-:S02]  /*3840*/  IMAD.MOV.U32 R163, RZ, RZ, R79 ;  /* 0x000000ffffa37224 */ /* 0x000fc400078e004f */
[----:B------:R-:W-:Y:S01]  /*3850*/  IMAD.MOV.U32 R216, RZ, RZ, R76 ;  /* 0x000000ffffd87224 */ /* 0x000fe200078e004c */
[----:B------:R-:W3:Y:S01]  /*3860*/  LDL.LU.64 R116, [R1+0x438] ;  /* 0x0004380001747983 */ /* 0x000ee20000300a00 */
[----:B------:R-:W-:Y:S02]  /*3870*/  IMAD.MOV.U32 R158, RZ, RZ, R74 ;  /* 0x000000ffff9e7224 */ /* 0x000fe400078e004a */
[----:B------:R-:W-:Y:S01]  /*3880*/  IMAD.MOV.U32 R159, RZ, RZ, R75 ;  /* 0x000000ffff9f7224 */ /* 0x000fe200078e004b */
[----:B------:R-:W3:Y:S01]  /*3890*/  LDL.LU.64 R114, [R1+0x430] ;  /* 0x0004300001727983 */ /* 0x000ee20000300a00 */
[----:B------:R-:W-:Y:S02]  /*38a0*/  IMAD.MOV.U32 R156, RZ, RZ, R72 ;  /* 0x000000ffff9c7224 */ /* 0x000fe400078e0048 */
        /* <DEDUP_REMOVED lines=29> */
[----:B------:R-:W-:-:S03]  /*3a80*/  IMAD.MOV.U32 R3, RZ, RZ, R47 ;  /* 0x000000ffff037224 */ /* 0x000fc600078e002f */
        /* <DEDUP_REMOVED lines=24> */
[----:B0-----:R-:W3:Y:S04]  /*3c10*/  LDL.LU.64 R44, [R1+0x318] ;  /* 0x00031800012c7983 */ /* 0x001ee80000300a00 */
        /* <DEDUP_REMOVED lines=11> */
[----:B------:R-:W-:-:S02]  /*3cd0*/  UMOV UR9, 0x40000040 ;  /* 0x4000004000097882 */ /* 0x000fc40000000000 */
[----:B--2---:R-:W-:Y:S01]  /*3ce0*/  STL [R1+0x2b8], R160 ;  /* 0x0002b8a001007387 */ /* 0x004fe20000100800 */
[----:B---3--:R-:W-:-:S06]  /*3cf0*/  WARPGROUP.ARRIVE ;  /* 0x00000000000079c5 */ /* 0x008fcc0000000000 */
        /* <DEDUP_REMOVED lines=80> */
[----:B------:R-:W-:Y:S01]  /*4200*/  UMOV UR9, 0x40000040 ;  /* 0x4000004000097882 */ /* 0x000fe20000000000 */
[----:B------:R-:W-:Y:S01]  /*4210*/  IMAD.MOV.U32 R219, RZ, RZ, R20 ;  /* 0x000000ffffdb7224 */ /* 0x000fe200078e0014 */
[----:B------:R-:W-:Y:S01]  /*4220*/  UMOV UR11, 0x40000040 ;  /* 0x40000040000b7882 */ /* 0x000fe20000000000 */
[----:B------:R-:W-:Y:S01]  /*4230*/  IMAD.MOV.U32 R221, RZ, RZ, R18 ;  /* 0x000000ffffdd7224 */ /* 0x000fe200078e0012 */
[----:B------:R0:W5:Y:S01]  /*4240*/  LDL.LU R16, [R1+0x2c4] ;  /* 0x0002c40001107983 */ /* 0x0001620000300800 */
[----:B------:R-:W-:-:S02]  /*4250*/  IMAD.MOV.U32 R222, RZ, RZ, R17 ;  /* 0x000000ffffde7224 */ /* 0x000fc400078e0011 */
[----:B------:R-:W-:Y:S01]  /*4260*/  IMAD.MOV.U32 R224, RZ, RZ, R14 ;  /* 0x000000ffffe07224 */ /* 0x000fe200078e000e */
[----:B------:R0:W5:Y:S01]  /*4270*/  LDL.LU R3, [R1+0x2c0] ;  /* 0x0002c00001037983 */ /* 0x0001620000300800 */
[----:B------:R-:W-:Y:S02]  /*4280*/  IMAD.MOV.U32 R225, RZ, RZ, R13 ;  /* 0x000000ffffe17224 */ /* 0x000fe400078e000d */
[----:B------:R-:W-:Y:S01]  /*4290*/  IMAD.MOV.U32 R227, RZ, RZ, R11 ;  /* 0x000000ffffe37224 */ /* 0x000fe200078e000b */
[----:B------:R0:W5:Y:S01]  /*42a0*/  LDL.LU R2, [R1+0x2bc] ;  /* 0x0002bc0001027983 */ /* 0x0001620000300800 */
[----:B------:R-:W-:Y:S02]  /*42b0*/  IMAD.MOV.U32 R228, RZ, RZ, R10 ;  /* 0x000000ffffe47224 */ /* 0x000fe400078e000a */
[----:B------:R-:W-:Y:S02]  /*42c0*/  IMAD.MOV.U32 R230, RZ, RZ, R8 ;  /* 0x000000ffffe67224 */ /* 0x000fe400078e0008 */
[----:B------:R-:W-:-:S02]  /*42d0*/  IMAD.MOV.U32 R231, RZ, RZ, R7 ;  /* 0x000000ffffe77224 */ /* 0x000fc400078e0007 */
        /* <DEDUP_REMOVED lines=69> */
[----:B-1----:R0:W5:Y:S04]  /*4730*/  LDL.LU R160, [R1+0x2b8] ;  /* 0x0002b80001a07983 */ /* 0x0021680000300800 */
[----:B------:R-:W2:Y:S04]  /*4740*/  LDL.LU.64 R150, [R1+0x2b0] ;  /* 0x0002b00001967983 */ /* 0x000ea80000300a00 */
        /* <DEDUP_REMOVED lines=20> */
[----:B------:R-:W2:Y:S01]  /*4890*/  LDL.LU.64 R108, [R1+0x208] ;  /* 0x00020800016c7983 */ /* 0x000ea20000300a00 */
[----:B------:R-:W-:Y:S01]  /*48a0*/  UIADD3 UR8, UR6, 0x406, URZ ;  /* 0x0000040606087890 */ /* 0x000fe2000fffe03f */
[----:B------:R-:W-:Y:S01]  /*48b0*/  UMOV UR9, 0x40000040 ;  /* 0x4000004000097882 */ /* 0x000fe20000000000 */
[----:B--2---:R-:W-:-:S07]  /*48c0*/  WARPGROUP.ARRIVE ;  /* 0x00000000000079c5 */ /* 0x004fce0000000000 */
[----:B------:R-:W-:Y:S03]  /*48d0*/  HGMMA.64x256x16.F32 R24, gdesc[UR8], R24, gsb0 ;  /* 0x03e00000081879f0 */ /* 0x000fe60008000818 */
[----:B------:R-:W-:Y:S02]  /*48e0*/  WARPGROUP.DEPBAR.LE gsb0, 0x0 ;  /* 0x00008000000079c5 */ /* 0x000fe40000010000 */
[----:B0-----:R-:W-:Y:S05]  /*48f0*/  @!P1 BRA `(.L_x_18) ;  /* 0x0000004000b49947 */ /* 0x001fea0003800000 */
[----:B------:R-:W-:-:S04]  /*4900*/  UIADD3 UR6, UR39, 0x1, URZ ;  /* 0x0000000127067890 */ /* 0x000fc8000fffe03f */
[----:B------:R-:W-:-:S04]  /*4910*/  UISETP.NE.AND UP0, UPT, UR6, 0x3, UPT ;  /* 0x000000030600788c */ /* 0x000fc8000bf05270 */
[----:B------:R-:W-:Y:S02]  /*4920*/  USEL UR7, URZ, 0x1, UP0 ;  /* 0x000000013f077887 */ /* 0x000fe40008000000 */
[----:B------:R-:W-:Y:S02]  /*4930*/  USEL UR6, UR6, URZ, UP0 ;  /* 0x0000003f06067287 */ /* 0x000fe40008000000 */
[----:B------:R-:W-:-:S06]  /*4940*/  ULOP3.LUT UR7, UR38, UR7, URZ, 0x3c, !UPT ;  /* 0x0000000726077292 */ /* 0x000fcc000f8e3c3f */
[----:B------:R-:W-:Y:S01]  /*4950*/  IMAD.U32 R0, RZ, RZ, UR7 ;  /* 0x00000007ff007e24 */ /* 0x000fe2000f8e00ff */
[----:B------:R-:W-:-:S06]  /*4960*/  UMOV UR7, UR39 ;  /* 0x0000002700077c82 */ /* 0x000fcc0008000000 */
.L_x_25:
[----:B------:R-:W-:Y:S05]  /*4970*/  @!P0 BRA `(.L_x_19) ;  /* 0x0000000000048947 */ /* 0x000fea0003800000 */
[----:B------:R-:W-:Y:S01]  /*4980*/  BPT.TRAP 0x1 ;  /* 0x000000040000795c */ /* 0x000fe20000300000 */
.L_x_19:
[----:B------:R-:W0:Y:S01]  /*4990*/  S2UR UR8, SR_CgaCtaId ;  /* 0x00000000000879c3 */ /* 0x000e220000008800 */
[----:B------:R-:W-:Y:S01]  /*49a0*/  UMOV UR12, 0x400 ;  /* 0x00000400000c7882 */ /* 0x000fe20000000000 */
[----:B------:R-:W-:Y:S01]  /*49b0*/  SHF.L.U32 R4, R0, 0x1f, RZ ;  /* 0x0000001f00047819 */ /* 0x000fe200000006ff */
[----:B0-----:R-:W-:-:S04]  /*49c0*/  ULEA UR12, UR8, UR12, 0x18 ;  /* 0x0000000c080c7291 */ /* 0x001fc8000f8ec03f */
[----:B------:R-:W-:-:S09]  /*49d0*/  ULEA UR8, UR6, UR12, 0x3 ;  /* 0x0000000c06087291 */ /* 0x000fd2000f8e183f */
[----:B------:R0:W1:Y:S01]  /*49e0*/  SYNCS.PHASECHK.TRANS64.TRYWAIT P1, [UR8], R4 ;  /* 0x00000004ff0075a7 */ /* 0x0000620008020148 */
[----:B------:R-:W-:Y:S05]  /*49f0*/  @!P0 BRA `(.L_x_20) ;  /* 0x0000000000048947 */ /* 0x000fea0003800000 */
[----:B------:R-:W-:Y:S01]  /*4a00*/  BPT.TRAP 0x1 ;  /* 0x000000040000795c */ /* 0x000fe20000300000 */
.L_x_20:
[----:B-1----:R-:W-:Y:S05]  /*4a10*/  @P1 BRA `(.L_x_21) ;  /* 0x0000000000081947 */ /* 0x002fea0003800000 */
[----:B------:R-:W1:Y:S02]  /*4a20*/  SYNCS.PHASECHK.TRANS64.TRYWAIT P1, [UR8], R4 ;  /* 0x00000004ff0075a7 */ /* 0x000e640008020148 */
[----:B-1----:R-:W-:Y:S05]  /*4a30*/  @!P1 BRA `(.L_x_22) ;  /* 0x0000016c001c9947 */ /* 0x002fea0003800000 */
.L_x_21:
        /* <DEDUP_REMOVED lines=64> */
[----:B--2---:R-:W2:Y:S04]  /*4e40*/  LDL.LU.64 R24, [R1] ;  /* 0x0000000001187983 */ /* 0x004ea80000300a00 */
        /* <DEDUP_REMOVED lines=63> */
[----:B------:R-:W-:-:S02]  /*5240*/  ULEA UR13, UR6, UR4, 0xb ;  /* 0x00000004060d7291 */ /* 0x000fc4000f8e583f */
[----:B------:R-:W-:Y:S01]  /*5250*/  ULEA UR14, UR6, UR5, 0xb ;  /* 0x00000005060e7291 */ /* 0x000fe2000f8e583f */
[----:B-----5:R-:W-:Y:S01]  /*5260*/  STL [R1+0x2c8], R16 ;  /* 0x0002c81001007387 */ /* 0x020fe20000100800 */
[----:B------:R-:W-:Y:S01]  /*5270*/  UMOV UR9, 0x40000040 ;  /* 0x4000004000097882 */ /* 0x000fe20000000000 */
[----:B------:R-:W-:Y:S02]  /*5280*/  UMOV UR11, 0x40000040 ;  /* 0x40000040000b7882 */ /* 0x000fe40000000000 */
[----:B------:R-:W-:Y:S01]  /*5290*/  UMOV UR8, UR13 ;  /* 0x0000000d00087c82 */ /* 0x000fe20008000000 */
[----:B------:R-:W-:Y:S01]  /*52a0*/  STL [R1+0x2c4], R3 ;  /* 0x0002c40301007387 */ /* 0x000fe20000100800 */
[----:B------:R-:W-:-:S03]  /*52b0*/  UMOV UR10, UR14 ;  /* 0x0000000e000a7c82 */ /* 0x000fc60008000000 */
[----:B------:R3:W-:Y:S04]  /*52c0*/  STL [R1+0x2c0], R2 ;  /* 0x0002c00201007387 */ /* 0x0007e80000100800 */
[----:B------:R4:W-:Y:S01]  /*52d0*/  STL [R1+0x2bc], R0 ;  /* 0x0002bc0001007387 */ /* 0x0009e20000100800 */
[----:B--2---:R-:W-:-:S06]  /*52e0*/  WARPGROUP.ARRIVE ;  /* 0x00000000000079c5 */ /* 0x004fcc0000000000 */
[----:B------:R-:W-:Y:S03]  /*52f0*/  HGMMA.64x256x16.F32 R24, gdesc[UR8], R24, gsb0 ;  /* 0x03e00000081879f0 */ /* 0x000fe60008000818 */
[----:B------:R-:W-:Y:S02]  /*5300*/  WARPGROUP.DEPBAR.LE gsb0, 0x0 ;  /* 0x00008000000079c5 */ /* 0x000fe40000010000 */
[----:B------:R-:W-:Y:S01]  /*5310*/  STL.64 [R1], R24 ;  /* 0x0000001801007387 */ /* 0x000fe20000100a00 */
[----:B---3--:R-:W-:Y:S01]  /*5320*/  IMAD.MOV.U32 R2, RZ, RZ, R150 ;  /* 0x000000ffff027224 */ /* 0x008fe200078e0096 */
[----:B------:R-:W-:Y:S01]  /*5330*/  MOV R3, R149 ;  /* 0x0000009500037202 */ /* 0x000fe20000000f00 */
[----:B----4-:R-:W-:Y:S01]  /*5340*/  IMAD.MOV.U32 R0, RZ, RZ, R151 ;  /* 0x000000ffff007224 */ /* 0x010fe200078e0097 */
[----:B------:R-:W-:Y:S01]  /*5350*/  STL.64 [R1+0x8], R26 ;  /* 0x0000081a01007387 */ /* 0x000fe20000100a00 */
[----:B01----:R-:W-:Y:S01]  /*5360*/  IMAD.MOV.U32 R4, RZ, RZ, R148 ;  /* 0x000000ffff047224 */ /* 0x003fe200078e0094 */
        /* <DEDUP_REMOVED lines=38> */
[----:B------:R-:W2:Y:S01]  /*55d0*/  LDL.LU.64 R150, [R1+0x780] ;  /* 0x0007800001967983 */ /* 0x000ea20000300a00 */
        /* <DEDUP_REMOVED lines=96> */
[----:B------:R-:W-:-:S03]  /*5be0*/  IMAD.MOV.U32 R235, RZ, RZ, R46 ;  /* 0x000000ffffeb7224 */ /* 0x000fc600078e002e */
        /* <DEDUP_REMOVED lines=28> */
[----:B0-----:R-:W2:Y:S04]  /*5db0*/  LDL.LU.64 R44, [R1+0x5d8] ;  /* 0x0005d800012c7983 */ /* 0x001ea80000300a00 */
        /* <DEDUP_REMOVED lines=11> */
[----:B------:R-:W-:-:S02]  /*5e70*/  UMOV UR9, 0x40000040 ;  /* 0x4000004000097882 */ /* 0x000fc40000000000 */
[----:B------:R-:W-:Y:S01]  /*5e80*/  STL [R1+0x580], R160 ;  /* 0x000580a001007387 */ /* 0x000fe20000100800 */
[----:B--2---:R-:W-:-:S06]  /*5e90*/  WARPGROUP.ARRIVE ;  /* 0x00000000000079c5 */ /* 0x004fcc0000000000 */
        /* <DEDUP_REMOVED lines=91> */
[----:B------:R-:W-:Y:S01]  /*6450*/  IMAD.MOV.U32 R234, RZ, RZ, R2 ;  /* 0x000000ffffea7224 */ /* 0x000fe200078e0002 */
[----:B------:R-:W-:Y:S02]  /*6460*/  UIADD3 UR8, UR13, 0x2, URZ ;  /* 0x000000020d087890 */ /* 0x000fe4000fffe03f */
[----:B------:R-:W-:Y:S01]  /*6470*/  UIADD3 UR10, UR14, 0x2, URZ ;  /* 0x000000020e0a7890 */ /* 0x000fe2000fffe03f */
[----:B------:R-:W-:Y:S01]  /*6480*/  UMOV UR9, 0x40000040 ;  /* 0x4000004000097882 */ /* 0x000fe20000000000 */
[----:B------:R-:W-:Y:S01]  /*6490*/  UMOV UR11, 0x40000040 ;  /* 0x40000040000b7882 */ /* 0x000fe20000000000 */
        /* <DEDUP_REMOVED lines=236> */
[----:B------:R-:W-:Y:S01]  /*7360*/  STL.64 [R1+0x30], R36 ;  /* 0x0000302401007387 */ /* 0x000fe20000100a00 */
[----:B------:R-:W-:-:S03]  /*7370*/  MOV R5, R150 ;  /* 0x0000009600057202 */ /* 0x000fc60000000f00 */
[----:B------:R-:W-:Y:S01]  /*7380*/  STL.64 [R1+0x38], R38 ;  /* 0x0000382601007387 */ /* 0x000fe20000100a00 */
[----:B------:R-:W-:-:S03]  /*7390*/  IMAD.MOV.U32 R4, RZ, RZ, R151 ;  /* 0x000000ffff047224 */ /* 0x000fc600078e0097 */
[----:B------:R-:W-:Y:S01]  /*73a0*/  STL.64 [R1+0x40], R40 ;  /* 0x0000402801007387 */ /* 0x000fe20000100a00 */
[----:B------:R-:W-:-:S03]  /*73b0*/  IMAD.MOV.U32 R7, RZ, RZ, R148 ;  /* 0x000000ffff077224 */ /* 0x000fc600078e0094 */
[----:B------:R-:W-:Y:S01]  /*73c0*/  STL.64 [R1+0x48], R42 ;  /* 0x0000482a01007387 */ /* 0x000fe20000100a00 */
[----:B------:R-:W-:Y:S01]  /*73d0*/  IMAD.MOV.U32 R6, RZ, RZ, R149 ;  /* 0x000000ffff067224 */ /* 0x000fe200078e0095 */
[----:B------:R-:W-:Y:S02]  /*73e0*/  MOV R8, R147 ;  /* 0x0000009300087202 */ /* 0x000fe40000000f00 */
[----:B------:R0:W-:Y:S01]  /*73f0*/  STL.64 [R1+0x50], R44 ;  /* 0x0000502c01007387 */ /* 0x0001e20000100a00 */
[----:B------:R-:W-:Y:S01]  /*7400*/  IMAD.MOV.U32 R9, RZ, RZ, R146 ;  /* 0x000000ffff097224 */ /* 0x000fe200078e0092 */
[----:B------:R-:W-:Y:S02]  /*7410*/  MOV R11, R144 ;  /* 0x00000090000b7202 */ /* 0x000fe40000000f00 */
[----:B------:R-:W3:Y:S01]  /*7420*/  LDL.LU.64 R150, [R1+0x4c8] ;  /* 0x0004c80001967983 */ /* 0x000ee20000300a00 */
[----:B------:R-:W-:-:S03]  /*7430*/  IMAD.MOV.U32 R10, RZ, RZ, R145 ;  /* 0x000000ffff0a7224 */ /* 0x000fc600078e0091 */
[----:B------:R-:W3:Y:S01]  /*7440*/  LDL.LU.64 R148, [R1+0x4c0] ;  /* 0x0004c00001947983 */ /* 0x000ee20000300a00 */
[----:B------:R-:W-:Y:S01]  /*7450*/  IMAD.MOV.U32 R13, RZ, RZ, R142 ;  /* 0x000000ffff0d7224 */ /* 0x000fe200078e008e */
[----:B------:R-:W-:Y:S01]  /*7460*/  MOV R14, R141 ;  /* 0x0000008d000e7202 */ /* 0x000fe20000000f00 */
[----:B------:R-:W-:Y:S01]  /*7470*/  IMAD.MOV.U32 R12, RZ, RZ, R143 ;  /* 0x000000ffff0c7224 */ /* 0x000fe200078e008f */
[----:B------:R-:W3:Y:S01]  /*7480*/  LDL.LU.64 R146, [R1+0x4b8] ;  /* 0x0004b80001927983 */ /* 0x000ee20000300a00 */
        /* <DEDUP_REMOVED lines=140> */
[----:B------:R-:W-:Y:S02]  /*7d50*/  IMAD.MOV.U32 R16, RZ, RZ, R46 ;  /* 0x000000ffff107224 */ /* 0x000fe400078e002e */
[----:B------:R-:W-:Y:S01]  /*7d60*/  IMAD.MOV.U32 R3, RZ, RZ, R47 ;  /* 0x000000ffff037224 */ /* 0x000fe200078e002f */
        /* <DEDUP_REMOVED lines=108> */
[----:B------:R-:W-:Y:S01]  /*8430*/  IMAD.MOV.U32 R229, RZ, RZ, R10 ;  /* 0x000000ffffe57224 */ /* 0x000fe200078e000a */
[----:B------:R0:W5:Y:S01]  /*8440*/  LDL.LU R0, [R1+0x2bc] ;  /* 0x0002bc0001007983 */ /* 0x0001620000300800 */
[----:B------:R-:W-:-:S02]  /*8450*/  IMAD.MOV.U32 R230, RZ, RZ, R9 ;  /* 0x000000ffffe67224 */ /* 0x000fc400078e0009 */
        /* <DEDUP_REMOVED lines=99> */
[----:B------:R-:W-:Y:S01]  /*8a90*/  BPT.TRAP 0x1 ;  /* 0x000000040000795c */ /* 0x000fe20000300000 */
.L_x_23:
[----:B------:R-:W-:Y:S02]  /*8aa0*/  UISETP.GT.U32.AND UP0, UPT, UR40, 0x1, UPT ;  /* 0x000000012800788c */ /* 0x000fe4000bf04070 */
[----:B------:R-:W-:-:S04]  /*8ab0*/  ULEA UR12, UR7, UR12, 0x3 ;  /* 0x0000000c070c7291 */ /* 0x000fc8000f8e183f */
[----:B------:R-:W-:Y:S01]  /*8ac0*/  UIADD3 UR12, UR12, 0x18, URZ ;  /* 0x000000180c0c7890 */ /* 0x000fe2000fffe03f */
[----:B------:R-:W-:-:S03]  /*8ad0*/  PLOP3.LUT P1, PT, PT, PT, UP0, 0x80, 0x0 ;  /* 0x000000000000781c */ /* 0x000fc60003f2f008 */
[----:B------:R-:W-:-:S09]  /*8ae0*/  UPRMT UR12, URZ, 0x654, UR12 ;  /* 0x000006543f0c7896 */ /* 0x000fd2000800000c */
[----:B------:R-:W-:Y:S01]  /*8af0*/  SYNCS.ARRIVE.TRANS64.RED.A1T0 RZ, [UR12], RZ ;  /* 0x000000ffffff79a7 */ /* 0x000fe2000810040c */
[----:B------:R-:W-:Y:S05]  /*8b00*/  @P1 BRA `(.L_x_24) ;  /* 0x0000000000041947 */ /* 0x000fea0003800000 */
[----:B------:R-:W-:Y:S01]  /*8b10*/  BPT.TRAP 0x1 ;  /* 0x000000040000795c */ /* 0x000fe20000300000 */
.L_x_24:
[----:B------:R-:W-:Y:S01]  /*8b20*/  UIADD3 UR6, UR6, 0x1, URZ ;  /* 0x0000000106067890 */ /* 0x000fe2000fffe03f */
[C---:B-----5:R-:W-:Y:S01]  /*8b30*/  ISETP.GT.AND P1, PT, R3.reuse, 0x1, PT ;  /* 0x000000010300780c */ /* 0x060fe20003f24270 */
[----:B------:R-:W-:Y:S01]  /*8b40*/  UIADD3 UR7, UR7, 0x1, URZ ;  /* 0x0000000107077890 */ /* 0x000fe2000fffe03f */
[----:B------:R-:W-:Y:S01]  /*8b50*/  VIADD R3, R3, 0xffffffff ;  /* 0xffffffff03037836 */ /* 0x000fe20000000000 */
[----:B------:R-:W-:Y:S02]  /*8b60*/  UISETP.NE.AND UP0, UPT, UR6, 0x3, UPT ;  /* 0x000000030600788c */ /* 0x000fe4000bf05270 */
[----:B------:R-:W-:Y:S02]  /*8b70*/  UISETP.NE.AND UP1, UPT, UR7, 0x3, UPT ;  /* 0x000000030700788c */ /* 0x000fe4000bf25270 */
[----:B------:R-:W-:Y:S02]  /*8b80*/  USEL UR8, URZ, 0x1, UP0 ;  /* 0x000000013f087887 */ /* 0x000fe40008000000 */
[----:B------:R-:W-:-:S02]  /*8b90*/  USEL UR6, UR6, URZ, UP0 ;  /* 0x0000003f06067287 */ /* 0x000fc40008000000 */
[----:B------:R-:W-:Y:S02]  /*8ba0*/  USEL UR7, UR7, URZ, UP1 ;  /* 0x0000003f07077287 */ /* 0x000fe40008800000 */
[----:B------:R-:W-:Y:S01]  /*8bb0*/  LOP3.LUT R0, R0, UR8, RZ, 0x3c, !PT ;  /* 0x0000000800007c12 */ /* 0x000fe2000f8e3cff */
[----:B------:R-:W-:Y:S09]  /*8bc0*/  @P1 BRA `(.L_x_25) ;  /* 0xffffffbc00681947 */ /* 0x000ff2000383ffff */
.L_x_18:
[----:B------:R-:W0:Y:S02]  /*8bd0*/  LDC R0, c[0x0][0x28c] ;  /* 0x0000a300ff007b82 */ /* 0x000e240000000800 */
[----:B0-----:R-:W-:-:S13]  /*8be0*/  ISETP.GE.AND P1, PT, R0, 0x1, PT ;  /* 0x000000010000780c */ /* 0x001fda0003f26270 */
[----:B------:R-:W-:Y:S05]  /*8bf0*/  @!P1 BRA `(.L_x_26) ;  /* 0x00000000004c9947 */ /* 0x000fea0003800000 */
[----:B------:R-:W-:Y:S05]  /*8c00*/  @!P0 BRA `(.L_x_27) ;  /* 0x0000000000048947 */ /* 0x000fea0003800000 */
[----:B------:R-:W-:Y:S01]  /*8c10*/  BPT.TRAP 0x1 ;  /* 0x000000040000795c */ /* 0x000fe20000300000 */
.L_x_27:
[----:B------:R-:W0:Y:S01]  /*8c20*/  S2UR UR7, SR_CgaCtaId ;  /* 0x00000000000779c3 */ /* 0x000e220000008800 */
[----:B------:R-:W-:-:S04]  /*8c30*/  UISETP.LT.AND UP0, UPT, UR44, 0x1, UPT ;  /* 0x000000012c00788c */ /* 0x000fc8000bf01270 */
[----:B------:R-:W-:Y:S02]  /*8c40*/  USEL UR6, UR44, 0x1, UP0 ;  /* 0x000000012c067887 */ /* 0x000fe40008000000 */
[----:B------:R-:W-:Y:S02]  /*8c50*/  UISETP.GT.U32.AND UP0, UPT, UR40, 0x1, UPT ;  /* 0x000000012800788c */ /* 0x000fe4000bf04070 */
[----:B------:R-:W-:-:S04]  /*8c60*/  UIADD3 UR6, UR39, UR44, -UR6 ;  /* 0x0000002c27067290 */ /* 0x000fc8000fffe806 */
[----:B------:R-:W-:Y:S01]  /*8c70*/  UIMAD.WIDE.U32 UR4, UR6, -0x55555555, URZ ;  /* 0xaaaaaaab060478a5 */ /* 0x000fe2000f8e003f */
[----:B------:R-:W-:-:S03]  /*8c80*/  PLOP3.LUT P0, PT, PT, PT, UP0, 0x80, 0x0 ;  /* 0x000000000000781c */ /* 0x000fc60003f0f008 */
[----:B------:R-:W-:-:S03]  /*8c90*/  USHF.R.U32.HI UR4, URZ, 0x1, UR5 ;  /* 0x000000013f047899 */ /* 0x000fc60008011605 */
[----:B------:R-:W-:Y:S01]  /*8ca0*/  UMOV UR5, 0x400 ;  /* 0x0000040000057882 */ /* 0x000fe20000000000 */
[----:B------:R-:W-:Y:S02]  /*8cb0*/  UIMAD UR6, UR4, -0x3, UR6 ;  /* 0xfffffffd040678a4 */ /* 0x000fe4000f8e0206 */
[----:B0-----:R-:W-:-:S04]  /*8cc0*/  ULEA UR5, UR7, UR5, 0x18 ;  /* 0x0000000507057291 */ /* 0x001fc8000f8ec03f */
[----:B------:R-:W-:-:S04]  /*8cd0*/  ULEA UR6, UR6, UR5, 0x3 ;  /* 0x0000000506067291 */ /* 0x000fc8000f8e183f */
[----:B------:R-:W-:-:S04]  /*8ce0*/  UIADD3 UR6, UR6, 0x18, URZ ;  /* 0x0000001806067890 */ /* 0x000fc8000fffe03f */
[----:B------:R-:W-:-:S09]  /*8cf0*/  UPRMT UR6, URZ, 0x654, UR6 ;  /* 0x000006543f067896 */ /* 0x000fd20008000006 */
[----:B------:R-:W-:Y:S01]  /*8d00*/  SYNCS.ARRIVE.TRANS64.RED.A1T0 RZ, [UR6], RZ ;  /* 0x000000ffffff79a7 */ /* 0x000fe20008100406 */
[----:B------:R-:W-:Y:S05]  /*8d10*/  @P0 BRA `(.L_x_26) ;  /* 0x0000000000040947 */ /* 0x000fea0003800000 */
[----:B------:R-:W-:Y:S01]  /*8d20*/  BPT.TRAP 0x1 ;  /* 0x000000040000795c */ /* 0x000fe20000300000 */
.L_x_26:
[----:B------:R-:W0:Y:S01]  /*8d30*/  S2R R8, SR_TID.X ;  /* 0x0000000000087919 */ /* 0x000e220000002100 */
[----:B------:R-:W-:Y:S01]  /*8d40*/  IMAD.MOV.U32 R19, RZ, RZ, 0x6540 ;  /* 0x00006540ff137424 */ /* 0x000fe200078e00ff */
[----:B------:R-:W-:Y:S01]  /*8d50*/  USHF.R.S32.HI UR10, URZ, 0x1f, UR43 ;  /* 0x0000001f3f0a7899 */ /* 0x000fe2000801142b */
[----:B-----5:R-:W-:Y:S01]  /*8d60*/  LOP3.LUT R4, R160, 0x1, RZ, 0xc0, !PT ;  /* 0x00000001a0047812 */ /* 0x020fe200078ec0ff */
[----:B------:R-:W-:Y:S01]  /*8d70*/  ULDC.64 UR8, c[0x0][0x5d0] ;  /* 0x0001740000087ab9 */ /* 0x000fe20000000a00 */
[----:B------:R-:W-:Y:S01]  /*8d80*/  UIMAD.WIDE UR6, UR41, 0x100, URZ ;  /* 0x00000100290678a5 */ /* 0x000fe2000f8e023f */
[----:B------:R-:W-:Y:S01]  /*8d90*/  MOV R6, UR8 ;  /* 0x0000000800067c02 */ /* 0x000fe20008000f00 */
[----:B------:R-:W-:Y:S01]  /*8da0*/  UIMAD UR4, UR10, UR8, URZ ;  /* 0x000000080a0472a4 */ /* 0x000fe2000f8e023f */
[----:B------:R-:W-:Y:S01]  /*8db0*/  SHF.L.U32 R3, R4, 0x6, RZ ;  /* 0x0000000604037819 */ /* 0x000fe200000006ff */
[----:B------:R-:W-:Y:S02]  /*8dc0*/  USHF.L.U32 UR41, UR41, 0x8, URZ ;  /* 0x0000000829297899 */ /* 0x000fe4000800063f */
[----:B------:R-:W-:Y:S01]  /*8dd0*/  UIMAD UR4, UR43, UR9, UR4 ;  /* 0x000000092b0472a4 */ /* 0x000fe2000f8e0204 */
[----:B------:R-:W-:Y:S01]  /*8de0*/  ULDC UR8, c[0x0][0x284] ;  /* 0x0000a10000087ab9 */ /* 0x000fe20000000800 */
[----:B------:R-:W-:Y:S01]  /*8df0*/  UIADD3 UR39, UR44, UR39, URZ ;  /* 0x000000272c277290 */ /* 0x000fe2000fffe03f */
[----:B------:R-:W-:Y:S01]  /*8e00*/  IMAD.U32 R17, RZ, RZ, UR8 ;  /* 0x00000008ff117e24 */ /* 0x000fe2000f8e00ff */
[----:B------:R-:W-:-:S02]  /*8e10*/  UISETP.GE.U32.AND UP2, UPT, UR44, 0x3, UPT ;  /* 0x000000032c00788c */ /* 0x000fc4000bf46070 */
[----:B------:R-:W-:-:S04]  /*8e20*/  UISETP.GT.U32.AND UP1, UPT, UR39, 0x2, UPT ;  /* 0x000000022700788c */ /* 0x000fc8000bf24070 */
[----:B------:R-:W-:Y:S01]  /*8e30*/  UISETP.LT.U32.AND UP1, UPT, UR44, 0x3, UP1 ;  /* 0x000000032c00788c */ /* 0x000fe20008f21070 */
[C---:B0-----:R-:W-:Y:S01]  /*8e40*/  IMAD.SHL.U32 R18, R8.reuse, 0x2, RZ ;  /* 0x0000000208127824 */ /* 0x041fe200078e00ff */
[----:B------:R-:W-:Y:S02]  /*8e50*/  SHF.R.U32.HI R0, RZ, 0x2, R8 ;  /* 0x00000002ff007819 */ /* 0x000fe40000011608 */
[----:B------:R-:W-:Y:S02]  /*8e60*/  LOP3.LUT R5, R8, 0x60, RZ, 0xc0, !PT ;  /* 0x0000006008057812 */ /* 0x000fe400078ec0ff */
[----:B------:R-:W-:Y:S02]  /*8e70*/  LOP3.LUT R18, R18, 0x6, RZ, 0xc0, !PT ;  /* 0x0000000612127812 */ /* 0x000fe400078ec0ff */
[----:B------:R-:W-:Y:S02]  /*8e80*/  LOP3.LUT R0, R0, 0x7, RZ, 0xc0, !PT ;  /* 0x0000000700007812 */ /* 0x000fe400078ec0ff */
[----:B------:R-:W-:Y:S01]  /*8e90*/  PRMT R18, R18, R19, UR42 ;  /* 0x0000002a12127e16 */ /* 0x000fe20008000013 */
[----:B------:R-:W-:Y:S01]  /*8ea0*/  USHF.L.U32 UR42, UR42, 0x8, URZ ;  /* 0x000000082a2a7899 */ /* 0x000fe2000800063f */
[----:B------:R-:W-:-:S02]  /*8eb0*/  SHF.R.U32.HI R5, RZ, 0x1, R5 ;  /* 0x00000001ff057819 */ /* 0x000fc40000011605 */
[----:B------:R-:W-:Y:S02]  /*8ec0*/  SHF.R.S32.HI R19, RZ, 0x1f, R18 ;  /* 0x0000001fff137819 */ /* 0x000fe40000011412 */
[--C-:B------:R-:W-:Y:S02]  /*8ed0*/  LOP3.LUT R3, R3, 0x40, R0.reuse, 0xe2, !PT ;  /* 0x0000004003037812 */ /* 0x100fe400078ee200 */
[----:B------:R-:W-:Y:S01]  /*8ee0*/  IADD3 R0, RZ, -R5, -R0 ;  /* 0x80000005ff007210 */ /* 0x000fe20007ffe800 */
[----:B------:R-:W-:Y:S01]  /*8ef0*/  IMAD.WIDE.U32 R6, R6, UR43, R18 ;  /* 0x0000002b06067c25 */ /* 0x000fe2000f8e0012 */
[----:B------:R-:W-:-:S03]  /*8f00*/  LOP3.LUT R3, R3, UR6, R5, 0xfe, !PT ;  /* 0x0000000603037c12 */ /* 0x000fc6000f8efe05 */
[----:B------:R-:W-:Y:S01]  /*8f10*/  VIADD R7, R7, UR4 ;  /* 0x0000000407077c36 */ /* 0x000fe20008000000 */
[----:B------:R-:W-:Y:S01]  /*8f20*/  ULDC UR4, c[0x0][0x288] ;  /* 0x0000a20000047ab9 */ /* 0x000fe20000000800 */
[----:B------:R-:W-:Y:S01]  /*8f30*/  IMAD R0, R4, -0x40, R0 ;  /* 0xffffffc004007824 */ /* 0x000fe200078e0200 */
[----:B------:R-:W-:Y:S01]  /*8f40*/  UISETP.GE.AND UP0, UPT, UR42, UR4, UPT ;  /* 0x000000042a00728c */ /* 0x000fe2000bf06270 */
[----:B------:R-:W-:-:S03]  /*8f50*/  MOV R4, 0xfffffffe ;  /* 0xfffffffe00047802 */ /* 0x000fc60000000f00 */
[----:B------:R-:W-:Y:S02]  /*8f60*/  UISETP.GE.OR UP0, UPT, UR41, UR8, UP0 ;  /* 0x000000082900728c */ /* 0x000fe40008706670 */
[----:B------:R-:W-:Y:S01]  /*8f70*/  IADD3 R17, R17, -UR41, R0 ;  /* 0x8000002911117c10 */ /* 0x000fe2000fffe000 */
[----:B------:R-:W-:Y:S01]  /*8f80*/  USEL UR8, URZ, 0x1, !UP1 ;  /* 0x000000013f087887 */ /* 0x000fe2000c800000 */
[----:B------:R-:W-:Y:S01]  /*8f90*/  LOP3.LUT R0, R8, 0x3, RZ, 0xc0, !PT ;  /* 0x0000000308007812 */ /* 0x000fe200078ec0ff */
[----:B------:R-:W-:Y:S01]  /*8fa0*/  UMOV UR41, 0xffffffff ;  /* 0xffffffff00297882 */ /* 0x000fe20000000000 */
[----:B------:R-:W-:Y:S01]  /*8fb0*/  PLOP3.LUT P0, PT, PT, PT, UP0, 0x80, 0x0 ;  /* 0x000000000000781c */ /* 0x000fe20003f0f008 */
[----:B------:R-:W-:Y:S02]  /*8fc0*/  ULOP3.LUT UR38, UR38, UR8, URZ, 0x3c, !UPT ;  /* 0x0000000826267292 */ /* 0x000fe4000f8e3c3f */
[----:B------:R-:W-:Y:S01]  /*8fd0*/  IMAD R0, R0, R4, UR4 ;  /* 0x0000000400007e24 */ /* 0x000fe2000f8e0204 */
[----:B------:R-:W-:-:S03]  /*8fe0*/  UIMAD.WIDE.U32 UR4, UR39, -0x55555555, URZ ;  /* 0xaaaaaaab270478a5 */ /* 0x000fc6000f8e003f */
[----:B------:R-:W-:Y:S01]  /*8ff0*/  VIADD R0, R0, -UR42 ;  /* 0x8000002a00007c36 */ /* 0x000fe20008000000 */
[----:B------:R-:W-:-:S04]  /*9000*/  USHF.R.U32.HI UR4, URZ, 0x1, UR5 ;  /* 0x000000013f047899 */ /* 0x000fc80008011605 */
[----:B------:R-:W-:Y:S02]  /*9010*/  UIMAD UR39, UR4, -0x3, UR39 ;  /* 0xfffffffd042778a4 */ /* 0x000fe4000f8e0227 */
[----:B------:R-:W-:Y:S01]  /*9020*/  @UP2 ULOP3.LUT UR38, UR38, 0x1, UR4, 0x78, !UPT ;  /* 0x0000000126262892 */ /* 0x000fe2000f8e7804 */
[----:B------:R-:W-:Y:S11]  /*9030*/  @P0 BRA `(.L_x_28) ;  /* 0x0000010400d80947 */ /* 0x000ff60003800000 */
[----:B------:R-:W-:Y:S01]  /*9040*/  FSETP.NEU.AND P0, PT, R16, RZ, PT ;  /* 0x000000ff1000720b */ /* 0x000fe20003f0d000 */
[----:B------:R-:W-:Y:S01]  /*9050*/  ULDC.64 UR8, c[0x0][0x5c8] ;  /* 0x0001720000087ab9 */ /* 0x000fe20000000a00 */
[----:B------:R-:W-:Y:S01]  /*9060*/  ISETP.GT.AND P3, PT, R17, RZ, PT ;  /* 0x000000ff1100720c */ /* 0x000fe20003f64270 */
[----:B------:R-:W-:Y:S01]  /*9070*/  UIMAD UR4, UR7, UR8, URZ ;  /* 0x00000008070472a4 */ /* 0x000fe2000f8e023f */
[----:B------:R-:W-:Y:S01]  /*9080*/  IMAD.U32 R10, RZ, RZ, UR9 ;  /* 0x00000009ff0a7e24 */ /* 0x000fe2000f8e00ff */
[----:B------:R-:W-:Y:S01]  /*9090*/  BSSY B0, `(.L_x_28) ;  /* 0x0001070000007945 */ /* 0x000fe20003800000 */
[----:B------:R-:W-:Y:S01]  /*90a0*/  IMAD.WIDE.U32 R6, R3, UR8, R6 ;  /* 0x0000000803067c25 */ /* 0x000fe2000f8e0006 */
[----:B------:R-:W-:-:S03]  /*90b0*/  ISETP.GT.AND P1, PT, R0, RZ, P3 ;  /* 0x000000ff0000720c */ /* 0x000fc60001f24270 */
[----:B------:R-:W-:-:S05]  /*90c0*/  IMAD R10, R3, R10, UR4 ;  /* 0x00000004030a7e24 */ /* 0x000fca000f8e020a */
[----:B------:R-:W-:Y:S01]  /*90d0*/  IADD3 R10, R7, R10, RZ ;  /* 0x0000000a070a7210 */ /* 0x000fe20007ffe0ff */
[----:B------:R-:W-:Y:S06]  /*90e0*/  @!P0 BRA `(.L_x_29) ;  /* 0x000000b800108947 */ /* 0x000fec0003800000 */
[----:B------:R-:W0:Y:S01]  /*90f0*/  LDC.64 R22, c[0x0][0x5b8] ;  /* 0x00016e00ff167b82 */ /* 0x000e220000000a00 */
[----:B------:R-:W2:Y:S01]  /*9100*/  LDL.LU R11, [R1] ;  /* 0x00000000010b7983 */ /* 0x000ea20000300800 */
[----:B------:R-:W-:-:S06]  /*9110*/  ULDC.64 UR4, c[0x0][0x5c0] ;  /* 0x0001700000047ab9 */ /* 0x000fcc0000000a00 */
[----:B------:R-:W1:Y:S08]  /*9120*/  LDC.64 R14, c[0x0][0x5b0] ;  /* 0x00016c00ff0e7b82 */ /* 0x000e700000000a00 */
[----:B------:R-:W3:Y:S01]  /*9130*/  LDC.64 R12, c[0x0][0x5a8] ;  /* 0x00016a00ff0c7b82 */ /* 0x000ee20000000a00 */
[C---:B0-----:R-:W-:Y:S02]  /*9140*/  IMAD R157, R22.reuse, UR10, RZ ;  /* 0x0000000a169d7c24 */ /* 0x041fe4000f8e02ff */
[----:B------:R-:W-:-:S04]  /*9150*/  IMAD.WIDE.U32 R152, R22, UR43, R18 ;  /* 0x0000002b16987c25 */ /* 0x000fc8000f8e0012 */
[----:B------:R-:W-:Y:S02]  /*9160*/  IMAD R157, R23, UR43, R157 ;  /* 0x0000002b179d7c24 */ /* 0x000fe4000f8e029d */
[----:B-1----:R-:W-:Y:S02]  /*9170*/  IMAD R156, R14, UR7, RZ ;  /* 0x000000070e9c7c24 */ /* 0x002fe4000f8e02ff */
[----:B------:R-:W-:Y:S02]  /*9180*/  IMAD.IADD R21, R153, 0x1, R157 ;  /* 0x0000000199157824 */ /* 0x000fe400078e029d */
[----:B------:R-:W-:Y:S02]  /*9190*/  IMAD.MOV.U32 R20, RZ, RZ, R152 ;  /* 0x000000ffff147224 */ /* 0x000fe400078e0098 */
[C---:B------:R-:W-:Y:S02]  /*91a0*/  IMAD R156, R3.reuse, R15, R156 ;  /* 0x0000000f039c7224 */ /* 0x040fe400078e029c */
[----:B------:R-:W-:-:S05]  /*91b0*/  IMAD.WIDE.U32 R4, R3, R14, R20 ;  /* 0x0000000e03047225 */ /* 0x000fca00078e0014 */
[----:B------:R-:W-:Y:S02]  /*91c0*/  IADD3 R5, R5, R156, RZ ;  /* 0x0000009c05057210 */ /* 0x000fe40007ffe0ff */
[----:B---3--:R-:W-:-:S04]  /*91d0*/  LEA R8, P0, R4, R12, 0x1 ;  /* 0x0000000c04087211 */ /* 0x008fc800078008ff */
[----:B------:R-:W-:-:S05]  /*91e0*/  LEA.HI.X R9, R4, R13, R5, 0x1, P0 ;  /* 0x0000000d04097211 */ /* 0x000fca00000f0c05 */
[----:B------:R-:W3:Y:S01]  /*91f0*/  @P1 LDG.E.LTC128B.U16 R23, desc[UR36][R8.64] ;  /* 0x0000002408171981 */ /* 0x000ee2000c1e1520 */
[----:B------:R-:W-:Y:S01]  /*9200*/  BSSY B1, `(.L_x_30) ;  /* 0x0000011000017945 */ /* 0x000fe20003800000 */
[----:B---3--:R-:W-:-:S05]  /*9210*/  HADD2.F32 R4, -RZ, R23.H0_H0 ;  /* 0x20000017ff047230 */ /* 0x008fca0000004100 */
[----:B------:R-:W-:-:S04]  /*9220*/  FMUL R4, R4, R16 ;  /* 0x0000001004047220 */ /* 0x000fc80000400000 */
[----:B--2---:R-:W-:Y:S01]  /*9230*/  FFMA R7, R11, R2, R4 ;  /* 0x000000020b077223 */ /* 0x004fe20000000004 */
[----:B------:R-:W-:-:S04]  /*9240*/  LEA R4, P0, R6, UR4, 0x1 ;  /* 0x0000000406047c11 */ /* 0x000fc8000f8008ff */
[----:B------:R-:W-:Y:S02]  /*9250*/  LEA.HI.X R5, R6, UR5, R10, 0x1, P0 ;  /* 0x0000000506057c11 */ /* 0x000fe400080f0c0a */
[----:B------:R-:W-:-:S05]  /*9260*/  F2FP.F16.F32.PACK_AB R6, RZ, R7 ;  /* 0x00000007ff06723e */ /* 0x000fca00000000ff */
[----:B------:R0:W-:Y:S02]  /*9270*/  @P1 STG.E.U16 desc[UR36][R4.64], R6 ;  /* 0x0000000604001986 */ /* 0x0001e4000c101524 */
[----:B0-----:R-:W-:-:S04]  /*9280*/  IMAD.WIDE.U32 R6, R3, R14, R18 ;  /* 0x0000000e03067225 */ /* 0x001fc800078e0012 */
[----:B------:R-:W-:Y:S02]  /*9290*/  IMAD.IADD R7, R156, 0x1, R7 ;  /* 0x000000019c077824 */ /* 0x000fe400078e0207 */
[----:B------:R-:W-:-:S04]  /*92a0*/  IMAD.WIDE.U32 R6, R22, UR43, R6 ;  /* 0x0000002b16067c25 */ /* 0x000fc8000f8e0006 */
[----:B------:R-:W-:Y:S01]  /*92b0*/  IMAD.IADD R7, R157, 0x1, R7 ;  /* 0x000000019d077824 */ /* 0x000fe200078e0207 */
[----:B------:R-:W-:-:S04]  /*92c0*/  LEA R10, P0, R6, R12, 0x1 ;  /* 0x0000000c060a7211 */ /* 0x000fc800078008ff */
[----:B------:R-:W-:Y:S02]  /*92d0*/  LEA.HI.X R11, R6, R13, R7, 0x1, P0 ;  /* 0x0000000d060b7211 */ /* 0x000fe400000f0c07 */
[----:B------:R-:W-:-:S13]  /*92e0*/  ISETP.GT.AND P0, PT, R0, 0x1, P3 ;  /* 0x000000010000780c */ /* 0x000fda0001f04270 */
[----:B------:R-:W-:Y:S05]  /*92f0*/  @!P0 BRA `(.L_x_31) ;  /* 0x0000000000048947 */ /* 0x000fea0003800000 */
[----:B------:R0:W5:Y:S02]  /*9300*/  LDG.E.LTC128B.U16 R23, desc[UR36][R10.64+0x2] ;  /* 0x000002240a177981 */ /* 0x000164000c1e1520 */
.L_x_31:
[----:B------:R-:W-:Y:S05]  /*9310*/  BSYNC B1 ;  /* 0x0000000000017941 */ /* 0x000fea0003800000 */
.L_x_30:
[----:B------:R-:W2:Y:S01]  /*9320*/  LDL.LU R7, [R1+0x4] ;  /* 0x0000040001077983 */ /* 0x000ea20000300800 */
[----:B-----5:R-:W-:Y:S01]  /*9330*/  HADD2.F32 R6, -RZ, R23.H0_H0 ;  /* 0x20000017ff067230 */ /* 0x020fe20000004100 */
[C---:B------:R-:W-:Y:S02]  /*9340*/  SHF.L.U64.HI R155, R14.reuse, 0x3, R15 ;  /* 0x000000030e9b7819 */ /* 0x040fe4000001020f */
[----:B------:R-:W-:Y:S01]  /*9350*/  SHF.L.U32 R154, R14, 0x3, RZ ;  /* 0x000000030e9a7819 */ /* 0x000fe200000006ff */
[----:B------:R-:W3:Y:S01]  /*9360*/  LDL.LU R158, [R1+0x8] ;  /* 0x00000800019e7983 */ /* 0x000ee20000300800 */
[----:B------:R-:W-:-:S04]  /*9370*/  FMUL R6, R6, R16 ;  /* 0x0000001006067220 */ /* 0x000fc80000400000 */
[----:B--2---:R-:W-:-:S05]  /*9380*/  FFMA R6, R7, R2, R6 ;  /* 0x0000000207067223 */ /* 0x004fca0000000006 */
[----:B------:R-:W-:-:S05]  /*9390*/  F2FP.F16.F32.PACK_AB R6, RZ, R6 ;  /* 0x00000006ff06723e */ /* 0x000fca00000000ff */
[----:B------:R1:W-:Y:S01]  /*93a0*/  @P0 STG.E.U16 desc[UR36][R4.64+0x2], R6 ;  /* 0x0000020604000986 */ /* 0x0003e2000c101524 */
[----:B------:R-:W-:-:S04]  /*93b0*/  ISETP.GT.AND P0, PT, R17, 0x8, PT ;  /* 0x000000081100780c */ /* 0x000fc80003f04270 */
[----:B------:R-:W-:Y:S01]  /*93c0*/  ISETP.GT.AND P1, PT, R0, RZ, P0 ;  /* 0x000000ff0000720c */ /* 0x000fe20000724270 */
[----:B-1----:R-:W-:-:S04]  /*93d0*/  IMAD.WIDE.U32 R6, R3, R14, R154 ;  /* 0x0000000e03067225 */ /* 0x002fc800078e009a */
[----:B------:R-:W-:Y:S01]  /*93e0*/  IMAD.IADD R156, R156, 0x1, R7 ;  /* 0x000000019c9c7824 */ /* 0x000fe200078e0207 */
[----:B------:R-:W-:-:S05]  /*93f0*/  IADD3 R7, P2, R152, R6, RZ ;  /* 0x0000000698077210 */ /* 0x000fca0007f5e0ff */
[----:B------:R-:W-:Y:S01]  /*9400*/  IMAD.X R9, R156, 0x1, R21, P2 ;  /* 0x000000019c097824 */ /* 0x000fe200010e0615 */
[----:B------:R-:W-:-:S04]  /*9410*/  LEA R8, P2, R7, R12, 0x1 ;  /* 0x0000000c07087211 */ /* 0x000fc800078408ff */
[----:B------:R-:W-:-:S05]  /*9420*/  LEA.HI.X R9, R7, R13, R9, 0x1, P2 ;  /* 0x0000000d07097211 */ /* 0x000fca00010f0c09 */
[----:B------:R1:W2:Y:S01]  /*9430*/  @P1 LDG.E.LTC128B.U16 R23, desc[UR36][R8.64] ;  /* 0x0000002408171981 */ /* 0x0002a2000c1e1520 */
[----:B------:R-:W-:Y:S01]  /*9440*/  IADD3 R6, P2, R18, R6, RZ ;  /* 0x0000000612067210 */ /* 0x000fe20007f5e0ff */
[----:B------:R-:W-:Y:S01]  /*9450*/  BSSY B1, `(.L_x_32) ;  /* 0x0000016000017945 */ /* 0x000fe20003800000 */
[----:B------:R-:W-:Y:S02]  /*9460*/  ISETP.GT.AND P4, PT, R0, 0x1, P0 ;  /* 0x000000010000780c */ /* 0x000fe40000784270 */
[----:B------:R-:W-:Y:S01]  /*9470*/  IADD3.X R7, R19, R156, RZ, P2, !PT ;  /* 0x0000009c13077210 */ /* 0x000fe200017fe4ff */
[----:B------:R-:W-:Y:S02]  /*9480*/  IMAD.U32 R156, RZ, RZ, UR9 ;  /* 0x00000009ff9c7e24 */ /* 0x000fe4000f8e00ff */
[----:B------:R-:W-:-:S04]  /*9490*/  IMAD.WIDE.U32 R6, R22, UR43, R6 ;  /* 0x0000002b16067c25 */ /* 0x000fc8000f8e0006 */
[----:B------:R-:W-:Y:S01]  /*94a0*/  IMAD.IADD R7, R157, 0x1, R7 ;  /* 0x000000019d077824 */ /* 0x000fe200078e0207 */
[----:B-1----:R-:W-:-:S04]  /*94b0*/  LEA R8, P2, R6, R12, 0x1 ;  /* 0x0000000c06087211 */ /* 0x002fc800078408ff */
[----:B------:R-:W-:Y:S01]  /*94c0*/  LEA.HI.X R9, R6, R13, R7, 0x1, P2 ;  /* 0x0000000d06097211 */ /* 0x000fe200010f0c07 */
[----:B--2---:R-:W-:-:S05]  /*94d0*/  HADD2.F32 R6, -RZ, R23.H0_H0 ;  /* 0x20000017ff067230 */ /* 0x004fca0000004100 */
[----:B------:R-:W-:-:S04]  /*94e0*/  FMUL R6, R6, R16 ;  /* 0x0000001006067220 */ /* 0x000fc80000400000 */
[----:B---3--:R-:W-:Y:S01]  /*94f0*/  FFMA R7, R158, R2, R6 ;  /* 0x000000029e077223 */ /* 0x008fe20000000006 */
[----:B------:R-:W-:Y:S01]  /*9500*/  IMAD.U32 R158, RZ, RZ, UR8 ;  /* 0x00000008ff9e7e24 */ /* 0x000fe2000f8e00ff */
[----:B------:R-:W-:-:S03]  /*9510*/  MOV R6, UR8 ;  /* 0x0000000800067c02 */ /* 0x000fc60008000f00 */
[----:B------:R-:W-:Y:S01]  /*9520*/  IMAD.SHL.U32 R158, R158, 0x10, RZ ;  /* 0x000000109e9e7824 */ /* 0x000fe200078e00ff */
[----:B------:R-:W-:Y:S02]  /*9530*/  SHF.L.U64.HI R156, R6, 0x4, R156 ;  /* 0x00000004069c7819 */ /* 0x000fe4000001029c */
[----:B------:R-:W-:Y:S02]  /*9540*/  F2FP.F16.F32.PACK_AB R7, RZ, R7 ;  /* 0x00000007ff07723e */ /* 0x000fe400000000ff */
[----:B------:R-:W-:Y:S02]  /*9550*/  IADD3 R6, P2, R158, R4, RZ ;  /* 0x000000049e067210 */ /* 0x000fe40007f5e0ff */
[----:B------:R-:W-:Y:S02]  /*9560*/  PRMT R159, R7, 0x7610, R159 ;  /* 0x00007610079f7816 */ /* 0x000fe4000000009f */
[----:B------:R-:W-:-:S05]  /*9570*/  IADD3.X R7, R156, R5, RZ, P2, !PT ;  /* 0x000000059c077210 */ /* 0x000fca00017fe4ff */
[----:B------:R1:W-:Y:S01]  /*9580*/  @P1 STG.E.U16 desc[UR36][R6.64], R159 ;  /* 0x0000009f06001986 */ /* 0x0003e2000c101524 */
[----:B------:R-:W-:Y:S05]  /*9590*/  @!P4 BRA `(.L_x_33) ;  /* 0x000000000004c947 */ /* 0x000fea0003800000 */
[----:B------:R2:W5:Y:S02]  /*95a0*/  LDG.E.LTC128B.U16 R23, desc[UR36][R8.64+0x2] ;  /* 0x0000022408177981 */ /* 0x000564000c1e1520 */
.L_x_33:
[----:B------:R-:W-:Y:S05]  /*95b0*/  BSYNC B1 ;  /* 0x0000000000017941 */ /* 0x000fea0003800000 */
.L_x_32:
[----:B------:R-:W3:Y:S01]  /*95c0*/  LDL.LU R161, [R1+0xc] ;  /* 0x00000c0001a17983 */ /* 0x000ee20000300800 */
[----:B-1---5:R-:W-:Y:S01]  /*95d0*/  HADD2.F32 R159, -RZ, R23.H0_H0 ;  /* 0x20000017ff9f7230 */ /* 0x022fe20000004100 */
[----:B------:R-:W-:Y:S01]  /*95e0*/  ISETP.GT.AND P1, PT, R0, 0x8, P3 ;  /* 0x000000080000780c */ /* 0x000fe20001f24270 */
[----:B------:R-:W-:Y:S03]  /*95f0*/  BSSY B1, `(.L_x_34) ;  /* 0x0000007000017945 */ /* 0x000fe60003800000 */
[----:B------:R-:W-:-:S04]  /*9600*/  FMUL R159, R159, R16 ;  /* 0x000000109f9f7220 */ /* 0x000fc80000400000 */
[----:B---3--:R-:W-:-:S05]  /*9610*/  FFMA R159, R161, R2, R159 ;  /* 0x00000002a19f7223 */ /* 0x008fca000000009f */
[----:B------:R-:W-:-:S05]  /*9620*/  F2FP.F16.F32.PACK_AB R159, RZ, R159 ;  /* 0x0000009fff9f723e */ /* 0x000fca00000000ff */
[----:B------:R1:W-:Y:S01]  /*9630*/  @P4 STG.E.U16 desc[UR36][R6.64+0x2], R159 ;  /* 0x0000029f06004986 */ /* 0x0003e2000c101524 */
[----:B------:R-:W-:Y:S05]  /*9640*/  @!P1 BRA `(.L_x_35) ;  /* 0x0000000000049947 */ /* 0x000fea0003800000 */
[----:B------:R3:W5:Y:S02]  /*9650*/  LDG.E.LTC128B.U16 R23, desc[UR36][R10.64+0x10] ;  /* 0x000010240a177981 */ /* 0x000764000c1e1520 */
.L_x_35:
[----:B------:R-:W-:Y:S05]  /*9660*/  BSYNC B1 ;  /* 0x0000000000017941 */ /* 0x000fea0003800000 */
.L_x_34:
[----:B------:R-:W4:Y:S01]  /*9670*/  LDL.LU R161, [R1+0x10] ;  /* 0x0000100001a17983 */ /* 0x000f220000300800 */
[----:B-1---5:R-:W-:Y:S01]  /*9680*/  HADD2.F32 R159, -RZ, R23.H0_H0 ;  /* 0x20000017ff9f7230 */ /* 0x022fe20000004100 */
[----:B------:R-:W-:Y:S01]  /*9690*/  ISETP.GT.AND P2, PT, R0, 0x9, P3 ;  /* 0x000000090000780c */ /* 0x000fe20001f44270 */
[----:B------:R-:W-:Y:S03]  /*96a0*/  BSSY B1, `(.L_x_36) ;  /* 0x0000007000017945 */ /* 0x000fe60003800000 */
[----:B------:R-:W-:-:S04]  /*96b0*/  FMUL R159, R159, R16 ;  /* 0x000000109f9f7220 */ /* 0x000fc80000400000 */
[----:B----4-:R-:W-:-:S05]  /*96c0*/  FFMA R159, R161, R2, R159 ;  /* 0x00000002a19f7223 */ /* 0x010fca000000009f */
[----:B------:R-:W-:-:S05]  /*96d0*/  F2FP.F16.F32.PACK_AB R159, RZ, R159 ;  /* 0x0000009fff9f723e */ /* 0x000fca00000000ff */
[----:B------:R1:W-:Y:S01]  /*96e0*/  @P1 STG.E.U16 desc[UR36][R4.64+0x10], R159 ;  /* 0x0000109f04001986 */ /* 0x0003e2000c101524 */
[----:B------:R-:W-:Y:S05]  /*96f0*/  @!P2 BRA `(.L_x_37) ;  /* 0x000000000004a947 */ /* 0x000fea0003800000 */
[----:B------:R4:W5:Y:S02]  /*9700*/  LDG.E.LTC128B.U16 R23, desc[UR36][R10.64+0x12] ;  /* 0x000012240a177981 */ /* 0x000964000c1e1520 */
.L_x_37:
[----:B------:R-:W-:Y:S05]  /*9710*/  BSYNC B1 ;  /* 0x0000000000017941 */ /* 0x000fea0003800000 */
.L_x_36:
[----:B------:R-:W2:Y:S01]  /*9720*/  LDL.LU R161, [R1+0x14] ;  /* 0x0000140001a17983 */ /* 0x000ea20000300800 */
[----:B-1---5:R-:W-:Y:S01]  /*9730*/  HADD2.F32 R159, -RZ, R23.H0_H0 ;  /* 0x20000017ff9f7230 */ /* 0x022fe20000004100 */
[----:B------:R-:W-:Y:S01]  /*9740*/  ISETP.GT.AND P1, PT, R0, 0x8, P0 ;  /* 0x000000080000780c */ /* 0x000fe20000724270 */
[----:B------:R-:W-:Y:S03]  /*9750*/  BSSY B1, `(.L_x_38) ;  /* 0x0000007000017945 */ /* 0x000fe60003800000 */
[----:B------:R-:W-:-:S04]  /*9760*/  FMUL R159, R159, R16 ;  /* 0x000000109f9f7220 */ /* 0x000fc80000400000 */
[----:B--2---:R-:W-:-:S05]  /*9770*/  FFMA R159, R161, R2, R159 ;  /* 0x00000002a19f7223 */ /* 0x004fca000000009f */
[----:B------:R-:W-:-:S05]  /*9780*/  F2FP.F16.F32.PACK_AB R159, RZ, R159 ;  /* 0x0000009fff9f723e */ /* 0x000fca00000000ff */
[----:B------:R1:W-:Y:S01]  /*9790*/  @P2 STG.E.U16 desc[UR36][R4.64+0x12], R159 ;  /* 0x0000129f04002986 */ /* 0x0003e2000c101524 */
[----:B------:R-:W-:Y:S05]  /*97a0*/  @!P1 BRA `(.L_x_39) ;  /* 0x0000000000049947 */ /* 0x000fea0003800000 */
[----:B------:R2:W5:Y:S02]  /*97b0*/  LDG.E.LTC128B.U16 R23, desc[UR36][R8.64+0x10] ;  /* 0x0000102408177981 */ /* 0x000564000c1e1520 */
.L_x_39:
[----:B------:R-:W-:Y:S05]  /*97c0*/  BSYNC B1 ;  /* 0x0000000000017941 */ /* 0x000fea0003800000 */
.L_x_38:
        /* <DEDUP_REMOVED lines=10> */
.L_x_41:
[----:B------:R-:W-:Y:S05]  /*9870*/  BSYNC B1 ;  /* 0x0000000000017941 */ /* 0x000fea0003800000 */
.L_x_40:
        /* <DEDUP_REMOVED lines=10> */
.L_x_43:
[----:B------:R-:W-:Y:S05]  /*9920*/  BSYNC B1 ;  /* 0x0000000000017941 */ /* 0x000fea0003800000 */
.L_x_42:
        /* <DEDUP_REMOVED lines=10> */
.L_x_45:
[----:B------:R-:W-:Y:S05]  /*99d0*/  BSYNC B1 ;  /* 0x0000000000017941 */ /* 0x000fea0003800000 */
.L_x_44:
        /* <DEDUP_REMOVED lines=10> */
.L_x_47:
[----:B------:R-:W-:Y:S05]  /*9a80*/  BSYNC B1 ;  /* 0x0000000000017941 */ /* 0x000fea0003800000 */
.L_x_46:
        /* <DEDUP_REMOVED lines=10> */
.L_x_49:
[----:B------:R-:W-:Y:S05]  /*9b30*/  BSYNC B1 ;  /* 0x0000000000017941 */ /* 0x000fea0003800000 */
.L_x_48:
        /* <DEDUP_REMOVED lines=10> */
.L_x_51:
[----:B------:R-:W-:Y:S05]  /*9be0*/  BSYNC B1 ;  /* 0x0000000000017941 */ /* 0x000fea0003800000 */
.L_x_50:
        /* <DEDUP_REMOVED lines=10> */
.L_x_53:
[----:B------:R-:W-:Y:S05]  /*9c90*/  BSYNC B1 ;  /* 0x0000000000017941 */ /* 0x000fea0003800000 */
.L_x_52:
        /* <DEDUP_REMOVED lines=10> */
.L_x_55:
[----:B------:R-:W-:Y:S05]  /*9d40*/  BSYNC B1 ;  /* 0x0000000000017941 */ /* 0x000fea0003800000 */
.L_x_54:
        /* <DEDUP_REMOVED lines=10> */
.L_x_57:
[----:B------:R-:W-:Y:S05]  /*9df0*/  BSYNC B1 ;  /* 0x0000000000017941 */ /* 0x000fea0003800000 */
.L_x_56:
        /* <DEDUP_REMOVED lines=10> */
.L_x_59:
[----:B------:R-:W-:Y:S05]  /*9ea0*/  BSYNC B1 ;  /* 0x0000000000017941 */ /* 0x000fea0003800000 */
.L_x_58:
        /* <DEDUP_REMOVED lines=10> */
.L_x_61:
[----:B------:R-:W-:Y:S05]  /*9f50*/  BSYNC B1 ;  /* 0x0000000000017941 */ /* 0x000fea0003800000 */
.L_x_60:
        /* <DEDUP_REMOVED lines=10> */
.L_x_63:
[----:B------:R-:W-:Y:S05]  /*a000*/  BSYNC B1 ;  /* 0x0000000000017941 */ /* 0x000fea0003800000 */
.L_x_62:
        /* <DEDUP_REMOVED lines=10> */
.L_x_65:
[----:B------:R-:W-:Y:S05]  /*a0b0*/  BSYNC B1 ;  /* 0x0000000000017941 */ /* 0x000fea0003800000 */
.L_x_64:
        /* <DEDUP_REMOVED lines=10> */
.L_x_67:
[----:B------:R-:W-:Y:S05]  /*a160*/  BSYNC B1 ;  /* 0x0000000000017941 */ /* 0x000fea0003800000 */
.L_x_66:
        /* <DEDUP_REMOVED lines=10> */
.L_x_69:
[----:B------:R-:W-:Y:S05]  /*a210*/  BSYNC B1 ;  /* 0x0000000000017941 */ /* 0x000fea0003800000 */
.L_x_68:
        /* <DEDUP_REMOVED lines=10> */
.L_x_71:
[----:B------:R-:W-:Y:S05]  /*a2c0*/  BSYNC B1 ;  /* 0x0000000000017941 */ /* 0x000fea0003800000 */
.L_x_70:
        /* <DEDUP_REMOVED lines=10> */
.L_x_73:
[----:B------:R-:W-:Y:S05]  /*a370*/  BSYNC B1 ;  /* 0x0000000000017941 */ /* 0x000fea0003800000 */
.L_x_72:
        /* <DEDUP_REMOVED lines=10> */
.L_x_75:
[----:B------:R-:W-:Y:S05]  /*a420*/  BSYNC B1 ;  /* 0x0000000000017941 */ /* 0x000fea0003800000 */
.L_x_74:
        /* <DEDUP_REMOVED lines=10> */
.L_x_77:
[----:B------:R-:W-:Y:S05]  /*a4d0*/  BSYNC B1 ;  /* 0x0000000000017941 */ /* 0x000fea0003800000 */
.L_x_76:
        /* <DEDUP_REMOVED lines=10> */
.L_x_79:
[----:B------:R-:W-:Y:S05]  /*a580*/  BSYNC B1 ;  /* 0x0000000000017941 */ /* 0x000fea0003800000 */
.L_x_78:
        /* <DEDUP_REMOVED lines=10> */
.L_x_81:
[----:B------:R-:W-:Y:S05]  /*a630*/  BSYNC B1 ;  /* 0x0000000000017941 */ /* 0x000fea0003800000 */
.L_x_80:
        /* <DEDUP_REMOVED lines=10> */
.L_x_83:
[----:B------:R-:W-:Y:S05]  /*a6e0*/  BSYNC B1 ;  /* 0x0000000000017941 */ /* 0x000fea0003800000 */
.L_x_82:
        /* <DEDUP_REMOVED lines=10> */
.L_x_85:
[----:B------:R-:W-:Y:S05]  /*a790*/  BSYNC B1 ;  /* 0x0000000000017941 */ /* 0x000fea0003800000 */
.L_x_84:
        /* <DEDUP_REMOVED lines=10> */
.L_x_87:
[----:B------:R-:W-:Y:S05]  /*a840*/  BSYNC B1 ;  /* 0x0000000000017941 */ /* 0x000fea0003800000 */
.L_x_86:
        /* <DEDUP_REMOVED lines=10> */
.L_x_89:
[----:B------:R-:W-:Y:S05]  /*a8f0*/  BSYNC B1 ;  /* 0x0000000000017941 */ /* 0x000fea0003800000 */
.L_x_88:
        /* <DEDUP_REMOVED lines=10> */
.L_x_91:
[----:B------:R-:W-:Y:S05]  /*a9a0*/  BSYNC B1 ;  /* 0x0000000000017941 */ /* 0x000fea0003800000 */
.L_x_90:
        /* <DEDUP_REMOVED lines=10> */
.L_x_93:
[----:B------:R-:W-:Y:S05]  /*aa50*/  BSYNC B1 ;  /* 0x0000000000017941 */ /* 0x000fea0003800000 */
.L_x_92:
        /* <DEDUP_REMOVED lines=10> */
.L_x_95:
[----:B------:R-:W-:Y:S05]  /*ab00*/  BSYNC B1 ;  /* 0x0000000000017941 */ /* 0x000fea0003800000 */
.L_x_94:
        /* <DEDUP_REMOVED lines=10> */
.L_x_97:
[----:B------:R-:W-:Y:S05]  /*abb0*/  BSYNC B1 ;  /* 0x0000000000017941 */ /* 0x000fea0003800000 */
.L_x_96:
        /* <DEDUP_REMOVED lines=10> */
.L_x_99:
[----:B------:R-:W-:Y:S05]  /*ac60*/  BSYNC B1 ;  /* 0x0000000000017941 */ /* 0x000fea0003800000 */
.L_x_98:
        /* <DEDUP_REMOVED lines=10> */
.L_x_101:
[----:B------:R-:W-:Y:S05]  /*ad10*/  BSYNC B1 ;  /* 0x0000000000017941 */ /* 0x000fea0003800000 */
.L_x_100:
        /* <DEDUP_REMOVED lines=10> */
.L_x_103:
[----:B------:R-:W-:Y:S05]  /*adc0*/  BSYNC B1 ;  /* 0x0000000000017941 */ /* 0x000fea0003800000 */
.L_x_102:
        /* <DEDUP_REMOVED lines=10> */
.L_x_105:
[----:B------:R-:W-:Y:S05]  /*ae70*/  BSYNC B1 ;  /* 0x0000000000017941 */ /* 0x000fea0003800000 */
.L_x_104:
        /* <DEDUP_REMOVED lines=10> */
.L_x_107:
[----:B------:R-:W-:Y:S05]  /*af20*/  BSYNC B1 ;  /* 0x0000000000017941 */ /* 0x000fea0003800000 */
.L_x_106:
        /* <DEDUP_REMOVED lines=10> */
.L_x_109:
[----:B------:R-:W-:Y:S05]  /*afd0*/  BSYNC B1 ;  /* 0x0000000000017941 */ /* 0x000fea0003800000 */
.L_x_108:
        /* <DEDUP_REMOVED lines=10> */
.L_x_111:
[----:B------:R-:W-:Y:S05]  /*b080*/  BSYNC B1 ;  /* 0x0000000000017941 */ /* 0x000fea0003800000 */
.L_x_110:
        /* <DEDUP_REMOVED lines=10> */
.L_x_113:
[----:B------:R-:W-:Y:S05]  /*b130*/  BSYNC B1 ;  /* 0x0000000000017941 */ /* 0x000fea0003800000 */
.L_x_112:
        /* <DEDUP_REMOVED lines=10> */
.L_x_115:
[----:B------:R-:W-:Y:S05]  /*b1e0*/  BSYNC B1 ;  /* 0x0000000000017941 */ /* 0x000fea0003800000 */
.L_x_114:
        /* <DEDUP_REMOVED lines=10> */
.L_x_117:
[----:B------:R-:W-:Y:S05]  /*b290*/  BSYNC B1 ;  /* 0x0000000000017941 */ /* 0x000fea0003800000 */
.L_x_116:
        /* <DEDUP_REMOVED lines=10> */
.L_x_119:
[----:B------:R-:W-:Y:S05]  /*b340*/  BSYNC B1 ;  /* 0x0000000000017941 */ /* 0x000fea0003800000 */
.L_x_118:
        /* <DEDUP_REMOVED lines=10> */
.L_x_121:
[----:B------:R-:W-:Y:S05]  /*b3f0*/  BSYNC B1 ;  /* 0x0000000000017941 */ /* 0x000fea0003800000 */
.L_x_120:
        /* <DEDUP_REMOVED lines=10> */
.L_x_123:
[----:B------:R-:W-:Y:S05]  /*b4a0*/  BSYNC B1 ;  /* 0x0000000000017941 */ /* 0x000fea0003800000 */
.L_x_122:
        /* <DEDUP_REMOVED lines=10> */
.L_x_125:
[----:B------:R-:W-:Y:S05]  /*b550*/  BSYNC B1 ;  /* 0x0000000000017941 */ /* 0x000fea0003800000 */
.L_x_124:
        /* <DEDUP_REMOVED lines=10> */
.L_x_127:
[----:B------:R-:W-:Y:S05]  /*b600*/  BSYNC B1 ;  /* 0x0000000000017941 */ /* 0x000fea0003800000 */
.L_x_126:
        /* <DEDUP_REMOVED lines=10> */
.L_x_129:
[----:B------:R-:W-:Y:S05]  /*b6b0*/  BSYNC B1 ;  /* 0x0000000000017941 */ /* 0x000fea0003800000 */
.L_x_128:
        /* <DEDUP_REMOVED lines=10> */
.L_x_131:
[----:B------:R-:W-:Y:S05]  /*b760*/  BSYNC B1 ;  /* 0x0000000000017941 */ /* 0x000fea0003800000 */
.L_x_130:
        /* <DEDUP_REMOVED lines=10> */
.L_x_133:
[----:B------:R-:W-:Y:S05]  /*b810*/  BSYNC B1 ;  /* 0x0000000000017941 */ /* 0x000fea0003800000 */
.L_x_132:
        /* <DEDUP_REMOVED lines=10> */
.L_x_135:
[----:B------:R-:W-:Y:S05]  /*b8c0*/  BSYNC B1 ;  /* 0x0000000000017941 */ /* 0x000fea0003800000 */
.L_x_134:
        /* <DEDUP_REMOVED lines=10> */
.L_x_137:
[----:B------:R-:W-:Y:S05]  /*b970*/  BSYNC B1 ;  /* 0x0000000000017941 */ /* 0x000fea0003800000 */
.L_x_136:
        /* <DEDUP_REMOVED lines=10> */
.L_x_139:
[----:B------:R-:W-:Y:S05]  /*ba20*/  BSYNC B1 ;  /* 0x0000000000017941 */ /* 0x000fea0003800000 */
.L_x_138:
        /* <DEDUP_REMOVED lines=10> */
.L_x_141:
[----:B------:R-:W-:Y:S05]  /*bad0*/  BSYNC B1 ;  /* 0x0000000000017941 */ /* 0x000fea0003800000 */
.L_x_140:
        /* <DEDUP_REMOVED lines=10> */
.L_x_143:
[----:B------:R-:W-:Y:S05]  /*bb80*/  BSYNC B1 ;  /* 0x0000000000017941 */ /* 0x000fea0003800000 */
.L_x_142:
        /* <DEDUP_REMOVED lines=10> */
.L_x_145:
[----:B------:R-:W-:Y:S05]  /*bc30*/  BSYNC B1 ;  /* 0x0000000000017941 */ /* 0x000fea0003800000 */
.L_x_144:
        /* <DEDUP_REMOVED lines=10> */
.L_x_147:
[----:B------:R-:W-:Y:S05]  /*bce0*/  BSYNC B1 ;  /* 0x0000000000017941 */ /* 0x000fea0003800000 */
.L_x_146:
        /* <DEDUP_REMOVED lines=10> */
.L_x_149:
[----:B------:R-:W-:Y:S05]  /*bd90*/  BSYNC B1 ;  /* 0x0000000000017941 */ /* 0x000fea0003800000 */
.L_x_148:
        /* <DEDUP_REMOVED lines=10> */
.L_x_151:
[----:B------:R-:W-:Y:S05]  /*be40*/  BSYNC B1 ;  /* 0x0000000000017941 */ /* 0x000fea0003800000 */
.L_x_150:
        /* <DEDUP_REMOVED lines=10> */
.L_x_153:
[----:B------:R-:W-:Y:S05]  /*bef0*/  BSYNC B1 ;  /* 0x0000000000017941 */ /* 0x000fea0003800000 */
.L_x_152:
        /* <DEDUP_REMOVED lines=10> */
.L_x_155:
[----:B------:R-:W-:Y:S05]  /*bfa0*/  BSYNC B1 ;  /* 0x0000000000017941 */ /* 0x000fea0003800000 */
.L_x_154:
        /* <DEDUP_REMOVED lines=10> */
.L_x_157:
[----:B------:R-:W-:Y:S05]  /*c050*/  BSYNC B1 ;  /* 0x0000000000017941 */ /* 0x000fea0003800000 */
.L_x_156:
        /* <DEDUP_REMOVED lines=10> */
.L_x_159:
[----:B------:R-:W-:Y:S05]  /*c100*/  BSYNC B1 ;  /* 0x0000000000017941 */ /* 0x000fea0003800000 */
.L_x_158:
        /* <DEDUP_REMOVED lines=10> */
.L_x_161:
[----:B------:R-:W-:Y:S05]  /*c1b0*/  BSYNC B1 ;  /* 0x0000000000017941 */ /* 0x000fea0003800000 */
.L_x_160:
        /* <DEDUP_REMOVED lines=10> */
.L_x_163:
[----:B------:R-:W-:Y:S05]  /*c260*/  BSYNC B1 ;  /* 0x0000000000017941 */ /* 0x000fea0003800000 */
.L_x_162:
        /* <DEDUP_REMOVED lines=10> */
.L_x_165:
[----:B------:R-:W-:Y:S05]  /*c310*/  BSYNC B1 ;  /* 0x0000000000017941 */ /* 0x000fea0003800000 */
.L_x_164:
        /* <DEDUP_REMOVED lines=10> */
.L_x_167:
[----:B------:R-:W-:Y:S05]  /*c3c0*/  BSYNC B1 ;  /* 0x0000000000017941 */ /* 0x000fea0003800000 */
.L_x_166:
        /* <DEDUP_REMOVED lines=10> */
.L_x_169:
[----:B------:R-:W-:Y:S05]  /*c470*/  BSYNC B1 ;  /* 0x0000000000017941 */ /* 0x000fea0003800000 */
.L_x_168:
        /* <DEDUP_REMOVED lines=10> */
.L_x_171:
[----:B------:R-:W-:Y:S05]  /*c520*/  BSYNC B1 ;  /* 0x0000000000017941 */ /* 0x000fea0003800000 */
.L_x_170:
        /* <DEDUP_REMOVED lines=10> */
.L_x_173:
[----:B------:R-:W-:Y:S05]  /*c5d0*/  BSYNC B1 ;  /* 0x0000000000017941 */ /* 0x000fea0003800000 */
.L_x_172:
        /* <DEDUP_REMOVED lines=10> */
.L_x_175:
[----:B------:R-:W-:Y:S05]  /*c680*/  BSYNC B1 ;  /* 0x0000000000017941 */ /* 0x000fea0003800000 */
.L_x_174:
        /* <DEDUP_REMOVED lines=10> */
.L_x_177:
[----:B------:R-:W-:Y:S05]  /*c730*/  BSYNC B1 ;  /* 0x0000000000017941 */ /* 0x000fea0003800000 */
.L_x_176:
        /* <DEDUP_REMOVED lines=10> */
.L_x_179:
[----:B------:R-:W-:Y:S05]  /*c7e0*/  BSYNC B1 ;  /* 0x0000000000017941 */ /* 0x000fea0003800000 */
.L_x_178:
        /* <DEDUP_REMOVED lines=10> */
.L_x_181:
[----:B------:R-:W-:Y:S05]  /*c890*/  BSYNC B1 ;  /* 0x0000000000017941 */ /* 0x000fea0003800000 */
.L_x_180:
        /* <DEDUP_REMOVED lines=10> */
.L_x_183:
[----:B------:R-:W-:Y:S05]  /*c940*/  BSYNC B1 ;  /* 0x0000000000017941 */ /* 0x000fea0003800000 */
.L_x_182:
        /* <DEDUP_REMOVED lines=10> */
.L_x_185:
[----:B------:R-:W-:Y:S05]  /*c9f0*/  BSYNC B1 ;  /* 0x0000000000017941 */ /* 0x000fea0003800000 */
.L_x_184:
        /* <DEDUP_REMOVED lines=10> */
.L_x_187:
[----:B------:R-:W-:Y:S05]  /*caa0*/  BSYNC B1 ;  /* 0x0000000000017941 */ /* 0x000fea0003800000 */
.L_x_186:
        /* <DEDUP_REMOVED lines=10> */
.L_x_189:
[----:B------:R-:W-:Y:S05]  /*cb50*/  BSYNC B1 ;  /* 0x0000000000017941 */ /* 0x000fea0003800000 */
.L_x_188:
        /* <DEDUP_REMOVED lines=10> */
.L_x_191:
[----:B------:R-:W-:Y:S05]  /*cc00*/  BSYNC B1 ;  /* 0x0000000000017941 */ /* 0x000fea0003800000 */
.L_x_190:
        /* <DEDUP_REMOVED lines=10> */
.L_x_193:
[----:B------:R-:W-:Y:S05]  /*ccb0*/  BSYNC B1 ;  /* 0x0000000000017941 */ /* 0x000fea0003800000 */
.L_x_192:
        /* <DEDUP_REMOVED lines=10> */
.L_x_195:
[----:B------:R-:W-:Y:S05]  /*cd60*/  BSYNC B1 ;  /* 0x0000000000017941 */ /* 0x000fea0003800000 */
.L_x_194:
        /* <DEDUP_REMOVED lines=10> */
.L_x_197:
[----:B------:R-:W-:Y:S05]  /*ce10*/  BSYNC B1 ;  /* 0x0000000000017941 */ /* 0x000fea0003800000 */
.L_x_196:
        /* <DEDUP_REMOVED lines=10> */
.L_x_199:
[----:B------:R-:W-:Y:S05]  /*cec0*/  BSYNC B1 ;  /* 0x0000000000017941 */ /* 0x000fea0003800000 */
.L_x_198:
        /* <DEDUP_REMOVED lines=10> */
.L_x_201:
[----:B------:R-:W-:Y:S05]  /*cf70*/  BSYNC B1 ;  /* 0x0000000000017941 */ /* 0x000fea0003800000 */
.L_x_200:
        /* <DEDUP_REMOVED lines=10> */
.L_x_203:
[----:B------:R-:W-:Y:S05]  /*d020*/  BSYNC B1 ;  /* 0x0000000000017941 */ /* 0x000fea0003800000 */
.L_x_202:
        /* <DEDUP_REMOVED lines=10> */
.L_x_205:
[----:B------:R-:W-:Y:S05]  /*d0d0*/  BSYNC B1 ;  /* 0x0000000000017941 */ /* 0x000fea0003800000 */
.L_x_204:
        /* <DEDUP_REMOVED lines=10> */
.L_x_207:
[----:B------:R-:W-:Y:S05]  /*d180*/  BSYNC B1 ;  /* 0x0000000000017941 */ /* 0x000fea0003800000 */
.L_x_206:
        /* <DEDUP_REMOVED lines=10> */
.L_x_209:
[----:B------:R-:W-:Y:S05]  /*d230*/  BSYNC B1 ;  /* 0x0000000000017941 */ /* 0x000fea0003800000 */
.L_x_208:
        /* <DEDUP_REMOVED lines=10> */
.L_x_211:
[----:B------:R-:W-:Y:S05]  /*d2e0*/  BSYNC B1 ;  /* 0x0000000000017941 */ /* 0x000fea0003800000 */
.L_x_210:
        /* <DEDUP_REMOVED lines=10> */
.L_x_213:
[----:B------:R-:W-:Y:S05]  /*d390*/  BSYNC B1 ;  /* 0x0000000000017941 */ /* 0x000fea0003800000 */
.L_x_212:
        /* <DEDUP_REMOVED lines=10> */
.L_x_215:
[----:B------:R-:W-:Y:S05]  /*d440*/  BSYNC B1 ;  /* 0x0000000000017941 */ /* 0x000fea0003800000 */
.L_x_214:
        /* <DEDUP_REMOVED lines=10> */
.L_x_217:
[----:B------:R-:W-:Y:S05]  /*d4f0*/  BSYNC B1 ;  /* 0x0000000000017941 */ /* 0x000fea0003800000 */
.L_x_216:
        /* <DEDUP_REMOVED lines=10> */
.L_x_219:
[----:B------:R-:W-:Y:S05]  /*d5a0*/  BSYNC B1 ;  /* 0x0000000000017941 */ /* 0x000fea0003800000 */
.L_x_218:
        /* <DEDUP_REMOVED lines=10> */
.L_x_221:
[----:B------:R-:W-:Y:S05]  /*d650*/  BSYNC B1 ;  /* 0x0000000000017941 */ /* 0x000fea0003800000 */
.L_x_220:
        /* <DEDUP_REMOVED lines=10> */
.L_x_223:
[----:B------:R-:W-:Y:S05]  /*d700*/  BSYNC B1 ;  /* 0x0000000000017941 */ /* 0x000fea0003800000 */
.L_x_222:
        /* <DEDUP_REMOVED lines=10> */
.L_x_225:
[----:B------:R-:W-:Y:S05]  /*d7b0*/  BSYNC B1 ;  /* 0x0000000000017941 */ /* 0x000fea0003800000 */
.L_x_224:
        /* <DEDUP_REMOVED lines=10> */
.L_x_227:
[----:B------:R-:W-:Y:S05]  /*d860*/  BSYNC B1 ;  /* 0x0000000000017941 */ /* 0x000fea0003800000 */
.L_x_226:
        /* <DEDUP_REMOVED lines=10> */
.L_x_229:
[----:B------:R-:W-:Y:S05]  /*d910*/  BSYNC B1 ;  /* 0x0000000000017941 */ /* 0x000fea0003800000 */
.L_x_228:
        /* <DEDUP_REMOVED lines=10> */
.L_x_231:
[----:B------:R-:W-:Y:S05]  /*d9c0*/  BSYNC B1 ;  /* 0x0000000000017941 */ /* 0x000fea0003800000 */
.L_x_230:
        /* <DEDUP_REMOVED lines=10> */
.L_x_233:
[----:B------:R-:W-:Y:S05]  /*da70*/  BSYNC B1 ;  /* 0x0000000000017941 */ /* 0x000fea0003800000 */
.L_x_232:
        /* <DEDUP_REMOVED lines=10> */
.L_x_235:
[----:B------:R-:W-:Y:S05]  /*db20*/  BSYNC B1 ;  /* 0x0000000000017941 */ /* 0x000fea0003800000 */
.L_x_234:
        /* <DEDUP_REMOVED lines=10> */
.L_x_237:
[----:B------:R-:W-:Y:S05]  /*dbd0*/  BSYNC B1 ;  /* 0x0000000000017941 */ /* 0x000fea0003800000 */
.L_x_236:
        /* <DEDUP_REMOVED lines=10> */
.L_x_239:
[----:B------:R-:W-:Y:S05]  /*dc80*/  BSYNC B1 ;  /* 0x0000000000017941 */ /* 0x000fea0003800000 */
.L_x_238:
        /* <DEDUP_REMOVED lines=10> */
.L_x_241:
[----:B------:R-:W-:Y:S05]  /*dd30*/  BSYNC B1 ;  /* 0x0000000000017941 */ /* 0x000fea0003800000 */
.L_x_240:
        /* <DEDUP_REMOVED lines=10> */
.L_x_243:
[----:B------:R-:W-:Y:S05]  /*dde0*/  BSYNC B1 ;  /* 0x0000000000017941 */ /* 0x000fea0003800000 */
.L_x_242:
        /* <DEDUP_REMOVED lines=10> */
.L_x_245:
[----:B------:R-:W-:Y:S05]  /*de90*/  BSYNC B1 ;  /* 0x0000000000017941 */ /* 0x000fea0003800000 */
.L_x_244:
        /* <DEDUP_REMOVED lines=10> */
.L_x_247:
[----:B------:R-:W-:Y:S05]  /*df40*/  BSYNC B1 ;  /* 0x0000000000017941 */ /* 0x000fea0003800000 */
.L_x_246:
        /* <DEDUP_REMOVED lines=10> */
.L_x_249:
[----:B------:R-:W-:Y:S05]  /*dff0*/  BSYNC B1 ;  /* 0x0000000000017941 */ /* 0x000fea0003800000 */
.L_x_248:
        /* <DEDUP_REMOVED lines=10> */
.L_x_251:
[----:B------:R-:W-:Y:S05]  /*e0a0*/  BSYNC B1 ;  /* 0x0000000000017941 */ /* 0x000fea0003800000 */
.L_x_250:
        /* <DEDUP_REMOVED lines=10> */
.L_x_253:
[----:B------:R-:W-:Y:S05]  /*e150*/  BSYNC B1 ;  /* 0x0000000000017941 */ /* 0x000fea0003800000 */
.L_x_252:
        /* <DEDUP_REMOVED lines=10> */
.L_x_255:
[----:B------:R-:W-:Y:S05]  /*e200*/  BSYNC B1 ;  /* 0x0000000000017941 */ /* 0x000fea0003800000 */
.L_x_254:
        /* <DEDUP_REMOVED lines=10> */
.L_x_257:
[----:B------:R-:W-:Y:S05]  /*e2b0*/  BSYNC B1 ;  /* 0x0000000000017941 */ /* 0x000fea0003800000 */
.L_x_256:
        /* <DEDUP_REMOVED lines=10> */
.L_x_259:
[----:B------:R-:W-:Y:S05]  /*e360*/  BSYNC B1 ;  /* 0x0000000000017941 */ /* 0x000fea0003800000 */
.L_x_258:
        /* <DEDUP_REMOVED lines=10> */
.L_x_261:
[----:B------:R-:W-:Y:S05]  /*e410*/  BSYNC B1 ;  /* 0x0000000000017941 */ /* 0x000fea0003800000 */
.L_x_260:
        /* <DEDUP_REMOVED lines=10> */
.L_x_263:
[----:B------:R-:W-:Y:S05]  /*e4c0*/  BSYNC B1 ;  /* 0x0000000000017941 */ /* 0x000fea0003800000 */
.L_x_262:
        /* <DEDUP_REMOVED lines=10> */
.L_x_265:
[----:B------:R-:W-:Y:S05]  /*e570*/  BSYNC B1 ;  /* 0x0000000000017941 */ /* 0x000fea0003800000 */
.L_x_264:
        /* <DEDUP_REMOVED lines=10> */
.L_x_267:
[----:B------:R-:W-:Y:S05]  /*e620*/  BSYNC B1 ;  /* 0x0000000000017941 */ /* 0x000fea0003800000 */
.L_x_266:
        /* <DEDUP_REMOVED lines=10> */
.L_x_269:
[----:B------:R-:W-:Y:S05]  /*e6d0*/  BSYNC B1 ;  /* 0x0000000000017941 */ /* 0x000fea0003800000 */
.L_x_268:
        /* <DEDUP_REMOVED lines=10> */
.L_x_271:
[----:B------:R-:W-:Y:S05]  /*e780*/  BSYNC B1 ;  /* 0x0000000000017941 */ /* 0x000fea0003800000 */
.L_x_270:
        /* <DEDUP_REMOVED lines=10> */
.L_x_273:
[----:B------:R-:W-:Y:S05]  /*e830*/  BSYNC B1 ;  /* 0x0000000000017941 */ /* 0x000fea0003800000 */
.L_x_272:
        /* <DEDUP_REMOVED lines=10> */
.L_x_275:
[----:B------:R-:W-:Y:S05]  /*e8e0*/  BSYNC B1 ;  /* 0x0000000000017941 */ /* 0x000fea0003800000 */
.L_x_274:
        /* <DEDUP_REMOVED lines=10> */
.L_x_277:
[----:B------:R-:W-:Y:S05]  /*e990*/  BSYNC B1 ;  /* 0x0000000000017941 */ /* 0x000fea0003800000 */
.L_x_276:
[----:B0-234-:R-:W2:Y:S01]  /*e9a0*/  LDL.LU R10, [R1+0x1f4] ;  /* 0x0001f400010a7983 */ /* 0x01dea20000300800 */
[----:B-----5:R-:W-:Y:S01]  /*e9b0*/  HADD2.F32 R11, -RZ, R23.H0_H0 ;  /* 0x20000017ff0b7230 */ /* 0x020fe20000004100 */
        /* <DEDUP_REMOVED lines=8> */
.L_x_279:
[----:B------:R-:W-:Y:S05]  /*ea40*/  BSYNC B1 ;  /* 0x0000000000017941 */ /* 0x000fea0003800000 */
.L_x_278:
[----:B------:R-:W3:Y:S01]  /*ea50*/  LDL.LU R10, [R1+0x1f8] ;  /* 0x0001f800010a7983 */ /* 0x000ee20000300800 */
[----:B0----5:R-:W-:Y:S01]  /*ea60*/  HADD2.F32 R11, -RZ, R23.H0_H0 ;  /* 0x20000017ff0b7230 */ /* 0x021fe20000004100 */
[----:B------:R-:W-:Y:S01]  /*ea70*/  ISETP.GT.AND P1, PT, R0, 0xf9, P0 ;  /* 0x000000f90000780c */ /* 0x000fe20000724270 */
[----:B------:R-:W-:Y:S01]  /*ea80*/  BSSY B1, `(.L_x_280) ;  /* 0x000000a000017945 */ /* 0x000fe20003800000 */
[----:B------:R-:W-:Y:S02]  /*ea90*/  IADD3 R167, P0, R3, 0x80, RZ ;  /* 0x0000008003a77810 */ /* 0x000fe40007f1e0ff */
[----:B------:R-:W-:-:S04]  /*eaa0*/  FMUL R11, R11, R16 ;  /* 0x000000100b0b7220 */ /* 0x000fc80000400000 */
[----:B---3--:R-:W-:-:S05]  /*eab0*/  FFMA R11, R10, R2, R11 ;  /* 0x000000020a0b7223 */ /* 0x008fca000000000b */
[----:B------:R-:W-:-:S04]  /*eac0*/  F2FP.F16.F32.PACK_AB R11, RZ, R11 ;  /* 0x0000000bff0b723e */ /* 0x000fc800000000ff */
[----:B------:R-:W-:Y:S01]  /*ead0*/  PRMT R3, R11, 0x7610, R3 ;  /* 0x000076100b037816 */ /* 0x000fe20000000003 */
[----:B------:R-:W-:-:S04]  /*eae0*/  IMAD.X R11, RZ, RZ, UR7, P0 ;  /* 0x00000007ff0b7e24 */ /* 0x000fc800080e06ff */
[----:B------:R0:W-:Y:S01]  /*eaf0*/  @P2 STG.E.U16 desc[UR36][R6.64+0x1f0], R3 ;  /* 0x0001f00306002986 */ /* 0x0001e2000c101524 */
[----:B------:R-:W-:Y:S05]  /*eb00*/  @!P1 BRA `(.L_x_281) ;  /* 0x0000000000049947 */ /* 0x000fea0003800000 */
[----:B------:R3:W5:Y:S02]  /*eb10*/  LDG.E.LTC128B.U16 R23, desc[UR36][R8.64+0x1f2] ;  /* 0x0001f22408177981 */ /* 0x000764000c1e1520 */
.L_x_281:
[----:B------:R-:W-:Y:S05]  /*eb20*/  BSYNC B1 ;  /* 0x0000000000017941 */ /* 0x000fea0003800000 */
.L_x_280:
[----:B------:R-:W4:Y:S01]  /*eb30*/  LDL.LU R10, [R1+0x1fc] ;  /* 0x0001fc00010a7983 */ /* 0x000f220000300800 */
[----:B0----5:R-:W-:Y:S01]  /*eb40*/  HADD2.F32 R3, -RZ, R23.H0_H0 ;  /* 0x20000017ff037230 */ /* 0x021fe20000004100 */
[----:B------:R-:W-:Y:S01]  /*eb50*/  ISETP.GT.AND P0, PT, R17, 0x80, PT ;  /* 0x000000801100780c */ /* 0x000fe20003f04270 */
[----:B--23--:R-:W-:-:S03]  /*eb60*/  IMAD R8, R11, R14, RZ ;  /* 0x0000000e0b087224 */ /* 0x00cfc600078e02ff */
[----:B------:R-:W-:Y:S01]  /*eb70*/  FMUL R3, R3, R16 ;  /* 0x0000001003037220 */ /* 0x000fe20000400000 */
[C---:B------:R-:W-:Y:S01]  /*eb80*/  IMAD R165, R167.reuse, R15, R8 ;  /* 0x0000000fa7a57224 */ /* 0x040fe200078e0208 */
[----:B------:R-:W-:Y:S01]  /*eb90*/  ISETP.GT.AND P4, PT, R0, RZ, P0 ;  /* 0x000000ff0000720c */ /* 0x000fe20000784270 */
[----:B------:R-:W-:-:S04]  /*eba0*/  IMAD.WIDE.U32 R8, R167, R14, R20 ;  /* 0x0000000ea7087225 */ /* 0x000fc800078e0014 */
[----:B------:R-:W-:Y:S02]  /*ebb0*/  IMAD.IADD R9, R9, 0x1, R165 ;  /* 0x0000000109097824 */ /* 0x000fe400078e02a5 */
[----:B----4-:R-:W-:Y:S01]  /*ebc0*/  FFMA R3, R10, R2, R3 ;  /* 0x000000020a037223 */ /* 0x010fe20000000003 */
[----:B------:R-:W-:-:S04]  /*ebd0*/  LEA R10, P2, R8, R12, 0x1 ;  /* 0x0000000c080a7211 */ /* 0x000fc800078408ff */
[----:B------:R-:W-:Y:S02]  /*ebe0*/  F2FP.F16.F32.PACK_AB R3, RZ, R3 ;  /* 0x00000003ff03723e */ /* 0x000fe400000000ff */
[--C-:B------:R-:W-:Y:S02]  /*ebf0*/  LEA.HI.X R11, R8, R13, R9.reuse, 0x1, P2 ;  /* 0x0000000d080b7211 */ /* 0x100fe400010f0c09 */
[----:B------:R-:W-:-:S05]  /*ec00*/  PRMT R9, R3, 0x7610, R9 ;  /* 0x0000761003097816 */ /* 0x000fca0000000009 */
[----:B------:R0:W-:Y:S04]  /*ec10*/  @P1 STG.E.U16 desc[UR36][R6.64+0x1f2], R9 ;  /* 0x0001f20906001986 */ /* 0x0001e8000c101524 */
[----:B------:R-:W2:Y:S01]  /*ec20*/  @P4 LDG.E.LTC128B.U16 R23, desc[UR36][R10.64] ;  /* 0x000000240a174981 */ /* 0x000ea2000c1e1520 */
[----:B-1----:R-:W-:Y:S01]  /*ec30*/  IMAD.U32 R159, RZ, RZ, UR8 ;  /* 0x00000008ff9f7e24 */ /* 0x002fe2000f8e00ff */
[----:B------:R-:W-:Y:S01]  /*ec40*/  MOV R164, UR9 ;  /* 0x0000000900a47c02 */ /* 0x000fe20008000f00 */
[----:B------:R-:W-:Y:S01]  /*ec50*/  IMAD.U32 R161, RZ, RZ, UR8 ;  /* 0x00000008ffa17e24 */ /* 0x000fe2000f8e00ff */
[----:B------:R-:W-:Y:S01]  /*ec60*/  ISETP.GT.AND P2, PT, R0, 0x1, P0 ;  /* 0x000000010000780c */ /* 0x000fe20000744270 */
[----:B------:R-:W-:Y:S01]  /*ec70*/  IMAD.SHL.U32 R159, R159, 0x100, RZ ;  /* 0x000001009f9f7824 */ /* 0x000fe200078e00ff */
[----:B------:R-:W-:Y:S01]  /*ec80*/  BSSY B1, `(.L_x_282) ;  /* 0x0000011000017945 */ /* 0x000fe20003800000 */
[----:B0-----:R-:W-:Y:S01]  /*ec90*/  IMAD.WIDE.U32 R8, R167, R14, R18 ;  /* 0x0000000ea7087225 */ /* 0x001fe200078e0012 */
[----:B------:R-:W-:-:S04]  /*eca0*/  SHF.L.U64.HI R161, R161, 0x8, R164 ;  /* 0x00000008a1a17819 */ /* 0x000fc800000102a4 */
[----:B------:R-:W-:-:S03]  /*ecb0*/  IADD3 R9, R165, R9, RZ ;  /* 0x00000009a5097210 */ /* 0x000fc60007ffe0ff */
[----:B------:R-:W-:Y:S01]  /*ecc0*/  IMAD.WIDE.U32 R162, R22, UR43, R8 ;  /* 0x0000002b16a27c25 */ /* 0x000fe2000f8e0008 */
[----:B------:R-:W-:-:S03]  /*ecd0*/  IADD3 R8, P1, R159, R4, RZ ;  /* 0x000000049f087210 */ /* 0x000fc60007f3e0ff */
[----:B------:R-:W-:Y:S01]  /*ece0*/  IMAD.IADD R7, R157, 0x1, R163 ;  /* 0x000000019d077824 */ /* 0x000fe200078e02a3 */
[----:B------:R-:W-:Y:S02]  /*ecf0*/  IADD3.X R9, R161, R5, RZ, P1, !PT ;  /* 0x00000005a1097210 */ /* 0x000fe40000ffe4ff */
[----:B------:R-:W-:-:S04]  /*ed00*/  LEA R6, P3, R162, R12, 0x1 ;  /* 0x0000000ca2067211 */ /* 0x000fc800078608ff */
[----:B------:R-:W-:Y:S01]  /*ed10*/  LEA.HI.X R7, R162, R13, R7, 0x1, P3 ;  /* 0x0000000da2077211 */ /* 0x000fe200018f0c07 */
[----:B--2---:R-:W-:-:S05]  /*ed20*/  HADD2.F32 R3, -RZ, R23.H0_H0 ;  /* 0x20000017ff037230 */ /* 0x004fca0000004100 */
[----:B------:R-:W-:-:S04]  /*ed30*/  FMUL R3, R3, R16 ;  /* 0x0000001003037220 */ /* 0x000fc80000400000 */
[----:B------:R-:W-:-:S05]  /*ed40*/  FFMA R3, R24, R2, R3 ;  /* 0x0000000218037223 */ /* 0x000fca0000000003 */
[----:B------:R-:W-:-:S05]  /*ed50*/  F2FP.F16.F32.PACK_AB R3, RZ, R3 ;  /* 0x00000003ff03723e */ /* 0x000fca00000000ff */
[----:B------:R0:W-:Y:S01]  /*ed60*/  @P4 STG.E.U16 desc[UR36][R8.64], R3 ;  /* 0x0000000308004986 */ /* 0x0001e2000c101524 */
[----:B------:R-:W-:Y:S05]  /*ed70*/  @!P2 BRA `(.L_x_283) ;  /* 0x000000000004a947 */ /* 0x000fea0003800000 */
[----:B------:R1:W5:Y:S02]  /*ed80*/  LDG.E.LTC128B.U16 R23, desc[UR36][R6.64+0x2] ;  /* 0x0000022406177981 */ /* 0x000364000c1e1520 */
.L_x_283:
[----:B------:R-:W-:Y:S05]  /*ed90*/  BSYNC B1 ;  /* 0x0000000000017941 */ /* 0x000fea0003800000 */
.L_x_282:
[----:B0----5:R-:W-:Y:S01]  /*eda0*/  HADD2.F32 R3, -RZ, R23.H0_H0 ;  /* 0x20000017ff037230 */ /* 0x021fe20000004100 */
[----:B------:R-:W-:Y:S01]  /*edb0*/  ISETP.GT.AND P1, PT, R17, 0x88, PT ;  /* 0x000000881100780c */ /* 0x000fe20003f24270 */
[----:B------:R-:W-:Y:S01]  /*edc0*/  IMAD.WIDE.U32 R14, R167, R14, R154 ;  /* 0x0000000ea70e7225 */ /* 0x000fe200078e009a */
[----:B------:R-:W-:Y:S03]  /*edd0*/  BSSY B1, `(.L_x_284) ;  /* 0x0000010000017945 */ /* 0x000fe60003800000 */
[----:B------:R-:W-:Y:S01]  /*ede0*/  FMUL R10, R3, R16 ;  /* 0x00000010030a7220 */ /* 0x000fe20000400000 */
[----:B------:R-:W-:Y:S01]  /*edf0*/  ISETP.GT.AND P3, PT, R0, RZ, P1 ;  /* 0x000000ff0000720c */ /* 0x000fe20000f64270 */
[----:B------:R-:W-:Y:S01]  /*ee00*/  IMAD.IADD R165, R165, 0x1, R15 ;  /* 0x00000001a5a57824 */ /* 0x000fe200078e020f */
[----:B------:R-:W-:Y:S01]  /*ee10*/  IADD3 R152, P4, R152, R14, RZ ;  /* 0x0000000e98987210 */ /* 0x000fe20007f9e0ff */
[----:B------:R-:W-:Y:S01]  /*ee20*/  FFMA R10, R25, R2, R10 ;  /* 0x00000002190a7223 */ /* 0x000fe2000000000a */
[----:B------:R-:W-:-:S03]  /*ee30*/  IADD3 R14, P5, R18, R14, RZ ;  /* 0x0000000e120e7210 */ /* 0x000fc60007fbe0ff */
[----:B------:R-:W-:Y:S01]  /*ee40*/  IMAD.X R20, R165, 0x1, R21, P4 ;  /* 0x00000001a5147824 */ /* 0x000fe200020e0615 */
[----:B------:R-:W-:Y:S02]  /*ee50*/  F2FP.F16.F32.PACK_AB R3, RZ, R10 ;  /* 0x0000000aff03723e */ /* 0x000fe400000000ff */
[C---:B------:R-:W-:Y:S02]  /*ee60*/  LEA R10, P4, R152.reuse, R12, 0x1 ;  /* 0x0000000c980a7211 */ /* 0x040fe400078808ff */
[----:B------:R-:W-:Y:S02]  /*ee70*/  PRMT R17, R3, 0x7610, R17 ;  /* 0x0000761003117816 */ /* 0x000fe40000000011 */
[----:B------:R-:W-:Y:S02]  /*ee80*/  LEA.HI.X R11, R152, R13, R20, 0x1, P4 ;  /* 0x0000000d980b7211 */ /* 0x000fe400020f0c14 */
[----:B------:R-:W-:Y:S01]  /*ee90*/  PRMT R3, R23, 0x7610, R3 ;  /* 0x0000761017037816 */ /* 0x000fe20000000003 */
[----:B------:R0:W-:Y:S01]  /*eea0*/  @P2 STG.E.U16 desc[UR36][R8.64+0x2], R17 ;  /* 0x0000021108002986 */ /* 0x0001e2000c101524 */
[----:B------:R-:W-:Y:S05]  /*eeb0*/  @!P3 BRA `(.L_x_285) ;  /* 0x000000000004b947 */ /* 0x000fea0003800000 */
[----:B------:R2:W5:Y:S02]  /*eec0*/  LDG.E.LTC128B.U16 R3, desc[UR36][R10.64] ;  /* 0x000000240a037981 */ /* 0x000564000c1e1520 */
.L_x_285:
[----:B------:R-:W-:Y:S05]  /*eed0*/  BSYNC B1 ;  /* 0x0000000000017941 */ /* 0x000fea0003800000 */
.L_x_284:
[----:B--2--5:R-:W-:Y:S01]  /*eee0*/  HADD2.F32 R11, -RZ, R3.H0_H0 ;  /* 0x20000003ff0b7230 */ /* 0x024fe20000004100 */
[----:B------:R-:W-:Y:S01]  /*eef0*/  IADD3.X R15, R19, R165, RZ, P5, !PT ;  /* 0x000000a5130f7210 */ /* 0x000fe20002ffe4ff */
[----:B------:R-:W-:Y:S01]  /*ef00*/  BSSY B1, `(.L_x_286) ;  /* 0x000000e000017945 */ /* 0x000fe20003800000 */
[----:B------:R-:W-:Y:S02]  /*ef10*/  IADD3 R10, P2, R8, R158, RZ ;  /* 0x0000009e080a7210 */ /* 0x000fe40007f5e0ff */
[----:B------:R-:W-:Y:S01]  /*ef20*/  FMUL R11, R11, R16 ;  /* 0x000000100b0b7220 */ /* 0x000fe20000400000 */
[----:B------:R-:W-:Y:S01]  /*ef30*/  IMAD.WIDE.U32 R22, R22, UR43, R14 ;  /* 0x0000002b16167c25 */ /* 0x000fe2000f8e000e */
[----:B------:R-:W-:-:S03]  /*ef40*/  ISETP.GT.AND P5, PT, R0, 0x1, P1 ;  /* 0x000000010000780c */ /* 0x000fc60000fa4270 */
[----:B------:R-:W-:Y:S01]  /*ef50*/  FFMA R11, R26, R2, R11 ;  /* 0x000000021a0b7223 */ /* 0x000fe2000000000b */
[----:B------:R-:W-:Y:S01]  /*ef60*/  IMAD.IADD R157, R157, 0x1, R23 ;  /* 0x000000019d9d7824 */ /* 0x000fe200078e0217 */
[----:B------:R-:W-:-:S03]  /*ef70*/  LEA R12, P4, R22, R12, 0x1 ;  /* 0x0000000c160c7211 */ /* 0x000fc600078808ff */
[----:B------:R-:W-:Y:S01]  /*ef80*/  F2FP.F16.F32.PACK_AB R14, RZ, R11 ;  /* 0x0000000bff0e723e */ /* 0x000fe200000000ff */
[----:B------:R-:W-:Y:S01]  /*ef90*/  IMAD.X R11, R9, 0x1, R156, P2 ;  /* 0x00000001090b7824 */ /* 0x000fe200010e069c */
[----:B------:R-:W-:-:S04]  /*efa0*/  LEA.HI.X R13, R22, R13, R157, 0x1, P4 ;  /* 0x0000000d160d7211 */ /* 0x000fc800020f0c9d */
[----:B------:R2:W-:Y:S01]  /*efb0*/  @P3 STG.E.U16 desc[UR36][R10.64], R14 ;  /* 0x0000000e0a003986 */ /* 0x0005e2000c101524 */
[----:B------:R-:W-:Y:S05]  /*efc0*/  @!P5 BRA `(.L_x_287) ;  /* 0x000000000004d947 */ /* 0x000fea0003800000 */
[----:B------:R3:W5:Y:S02]  /*efd0*/  LDG.E.LTC128B.U16 R3, desc[UR36][R12.64+0x2] ;  /* 0x000002240c037981 */ /* 0x000764000c1e1520 */
.L_x_287:
[----:B------:R-:W-:Y:S05]  /*efe0*/  BSYNC B1 ;  /* 0x0000000000017941 */ /* 0x000fea0003800000 */
.L_x_286:
[----:B-----5:R-:W-:Y:S01]  /*eff0*/  HADD2.F32 R15, -RZ, R3.H0_H0 ;  /* 0x20000003ff0f7230 */ /* 0x020fe20000004100 */
[----:B------:R-:W-:Y:S01]  /*f000*/  ISETP.GT.AND P2, PT, R0, 0x8, P0 ;  /* 0x000000080000780c */ /* 0x000fe20000744270 */
[----:B------:R-:W-:Y:S03]  /*f010*/  BSSY B1, `(.L_x_288) ;  /* 0x0000007000017945 */ /* 0x000fe60003800000 */
[----:B--2---:R-:W-:-:S04]  /*f020*/  FMUL R14, R15, R16 ;  /* 0x000000100f0e7220 */ /* 0x004fc80000400000 */
[----:B------:R-:W-:-:S05]  /*f030*/  FFMA R14, R27, R2, R14 ;  /* 0x000000021b0e7223 */ /* 0x000fca000000000e */
[----:B------:R-:W-:-:S05]  /*f040*/  F2FP.F16.F32.PACK_AB R14, RZ, R14 ;  /* 0x0000000eff0e723e */ /* 0x000fca00000000ff */
[----:B------:R2:W-:Y:S01]  /*f050*/  @P5 STG.E.U16 desc[UR36][R10.64+0x2], R14 ;  /* 0x0000020e0a005986 */ /* 0x0005e2000c101524 */
[----:B------:R-:W-:Y:S05]  /*f060*/  @!P2 BRA `(.L_x_289) ;  /* 0x000000000004a947 */ /* 0x000fea0003800000 */
[----:B------:R4:W5:Y:S02]  /*f070*/  LDG.E.LTC128B.U16 R3, desc[UR36][R6.64+0x10] ;  /* 0x0000102406037981 */ /* 0x000964000c1e1520 */
.L_x_289:
[----:B------:R-:W-:Y:S05]  /*f080*/  BSYNC B1 ;  /* 0x0000000000017941 */ /* 0x000fea0003800000 */
.L_x_288:
[----:B--2--5:R-:W-:Y:S01]  /*f090*/  HADD2.F32 R11, -RZ, R3.H0_H0 ;  /* 0x20000003ff0b7230 */ /* 0x024fe20000004100 */
[----:B------:R-:W-:Y:S01]  /*f0a0*/  ISETP.GT.AND P3, PT, R0, 0x9, P0 ;  /* 0x000000090000780c */ /* 0x000fe20000764270 */
[----:B------:R-:W-:Y:S03]  /*f0b0*/  BSSY B1, `(.L_x_290) ;  /* 0x0000007000017945 */ /* 0x000fe60003800000 */
[----:B------:R-:W-:-:S04]  /*f0c0*/  FMUL R11, R11, R16 ;  /* 0x000000100b0b7220 */ /* 0x000fc80000400000 */
[----:B------:R-:W-:-:S05]  /*f0d0*/  FFMA R11, R28, R2, R11 ;  /* 0x000000021c0b7223 */ /* 0x000fca000000000b */
[----:B------:R-:W-:-:S05]  /*f0e0*/  F2FP.F16.F32.PACK_AB R11, RZ, R11 ;  /* 0x0000000bff0b723e */ /* 0x000fca00000000ff */
[----:B------:R2:W-:Y:S01]  /*f0f0*/  @P2 STG.E.U16 desc[UR36][R8.64+0x10], R11 ;  /* 0x0000100b08002986 */ /* 0x0005e2000c101524 */
[----:B------:R-:W-:Y:S05]  /*f100*/  @!P3 BRA `(.L_x_291) ;  /* 0x000000000004b947 */ /* 0x000fea0003800000 */
[----:B------:R0:W5:Y:S02]  /*f110*/  LDG.E.LTC128B.U16 R3, desc[UR36][R6.64+0x12] ;  /* 0x0000122406037981 */ /* 0x000164000c1e1520 */
.L_x_291:
[----:B------:R-:W-:Y:S05]  /*f120*/  BSYNC B1 ;  /* 0x0000000000017941 */ /* 0x000fea0003800000 */
.L_x_290:
        /* <DEDUP_REMOVED lines=9> */
.L_x_293:
[----:B------:R-:W-:Y:S05]  /*f1c0*/  BSYNC B1 ;  /* 0x0000000000017941 */ /* 0x000fea0003800000 */
.L_x_292:
[----:B-----5:R-:W-:Y:S01]  /*f1d0*/  HADD2.F32 R11, -RZ, R3.H0_H0 ;  /* 0x20000003ff0b7230 */ /* 0x020fe20000004100 */
[----:B--2---:R-:W-:Y:S01]  /*f1e0*/  IADD3 R10, P3, R158, R8, RZ ;  /* 0x000000089e0a7210 */ /* 0x004fe20007f7e0ff */
[----:B------:R-:W-:Y:S01]  /*f1f0*/  BSSY B1, `(.L_x_294) ;  /* 0x0000009000017945 */ /* 0x000fe20003800000 */
[----:B------:R-:W-:Y:S02]  /*f200*/  ISETP.GT.AND P2, PT, R0, 0x9, P1 ;  /* 0x000000090000780c */ /* 0x000fe40000f44270 */
[----:B------:R-:W-:-:S04]  /*f210*/  FMUL R11, R11, R16 ;  /* 0x000000100b0b7220 */ /* 0x000fc80000400000 */
[----:B------:R-:W-:-:S05]  /*f220*/  FFMA R11, R30, R2, R11 ;  /* 0x000000021e0b7223 */ /* 0x000fca000000000b */
[----:B------:R-:W-:Y:S02]  /*f230*/  F2FP.F16.F32.PACK_AB R14, RZ, R11 ;  /* 0x0000000bff0e723e */ /* 0x000fe400000000ff */
[----:B------:R-:W-:-:S05]  /*f240*/  IADD3.X R11, R156, R9, RZ, P3, !PT ;  /* 0x000000099c0b7210 */ /* 0x000fca0001ffe4ff */
[----:B------:R2:W-:Y:S01]  /*f250*/  @P4 STG.E.U16 desc[UR36][R10.64+0x10], R14 ;  /* 0x0000100e0a004986 */ /* 0x0005e2000c101524 */
[----:B------:R-:W-:Y:S05]  /*f260*/  @!P2 BRA `(.L_x_295) ;  /* 0x000000000004a947 */ /* 0x000fea0003800000 */
[----:B------:R0:W5:Y:S02]  /*f270*/  LDG.E.LTC128B.U16 R3, desc[UR36][R12.64+0x12] ;  /* 0x000012240c037981 */ /* 0x000164000c1e1520 */
.L_x_295:
[----:B------:R-:W-:Y:S05]  /*f280*/  BSYNC B1 ;  /* 0x0000000000017941 */ /* 0x000fea0003800000 */
.L_x_294:
[----:B--2--5:R-:W-:Y:S01]  /*f290*/  HADD2.F32 R11, -RZ, R3.H0_H0 ;  /* 0x20000003ff0b7230 */ /* 0x024fe20000004100 */
[----:B------:R-:W-:Y:S01]  /*f2a0*/  IADD3 R158, P3, P4, R158, R4, R159 ;  /* 0x000000049e9e7210 */ /* 0x000fe20007c7e09f */
[----:B------:R-:W-:Y:S01]  /*f2b0*/  BSSY B1, `(.L_x_296) ;  /* 0x0000009000017945 */ /* 0x000fe20003800000 */
[----:B------:R-:W-:Y:S02]  /*f2c0*/  ISETP.GT.AND P5, PT, R0, 0x10, P0 ;  /* 0x000000100000780c */ /* 0x000fe400007a4270 */
[----:B------:R-:W-:Y:S01]  /*f2d0*/  FMUL R10, R11, R16 ;  /* 0x000000100b0a7220 */ /* 0x000fe20000400000 */
[----:B------:R-:W-:-:S03]  /*f2e0*/  IADD3.X R159, R156, R5, R161, P3, P4 ;  /* 0x000000059c9f7210 */ /* 0x000fc60001fe84a1 */
[----:B------:R-:W-:-:S05]  /*f2f0*/  FFMA R10, R31, R2, R10 ;  /* 0x000000021f0a7223 */ /* 0x000fca000000000a */
[----:B------:R-:W-:-:S05]  /*f300*/  F2FP.F16.F32.PACK_AB R10, RZ, R10 ;  /* 0x0000000aff0a723e */ /* 0x000fca00000000ff */
[----:B------:R2:W-:Y:S01]  /*f310*/  @P2 STG.E.U16 desc[UR36][R158.64+0x12], R10 ;  /* 0x0000120a9e002986 */ /* 0x0005e2000c101524 */
[----:B------:R-:W-:Y:S05]  /*f320*/  @!P5 BRA `(.L_x_297) ;  /* 0x000000000004d947 */ /* 0x000fea0003800000 */
[----:B------:R0:W5:Y:S02]  /*f330*/  LDG.E.LTC128B.U16 R3, desc[UR36][R6.64+0x20] ;  /* 0x0000202406037981 */ /* 0x000164000c1e1520 */
.L_x_297:
[----:B------:R-:W-:Y:S05]  /*f340*/  BSYNC B1 ;  /* 0x0000000000017941 */ /* 0x000fea0003800000 */
.L_x_296:
[----:B-----5:R-:W-:Y:S01]  /*f350*/  HADD2.F32 R5, -RZ, R3.H0_H0 ;  /* 0x20000003ff057230 */ /* 0x020fe20000004100 */
        /* <DEDUP_REMOVED lines=8> */
.L_x_299:
[----:B------:R-:W-:Y:S05]  /*f3e0*/  BSYNC B1 ;  /* 0x0000000000017941 */ /* 0x000fea0003800000 */
.L_x_298:
[----:B0----5:R-:W-:Y:S01]  /*f3f0*/  HADD2.F32 R5, -RZ, R3.H0_H0 ;  /* 0x20000003ff057230 */ /* 0x021fe20000004100 */
        /* <DEDUP_REMOVED lines=8> */
.L_x_301:
[----:B------:R-:W-:Y:S05]  /*f480*/  BSYNC B1 ;  /* 0x0000000000017941 */ /* 0x000fea0003800000 */
.L_x_300:
[----:B-----5:R-:W-:Y:S01]  /*f490*/  HADD2.F32 R5, -RZ, R3.H0_H0 ;  /* 0x20000003ff057230 */ /* 0x020fe20000004100 */
[----:B------:R-:W-:Y:S01]  /*f4a0*/  ISETP.GT.AND P2, PT, R0, 0x11, P1 ;  /* 0x000000110000780c */ /* 0x000fe20000f44270 */
[----:B0-----:R-:W-:Y:S01]  /*f4b0*/  @P3 IMAD.MOV.U32 R4, RZ, RZ, R158 ;  /* 0x000000ffff043224 */ /* 0x001fe200078e009e */
[----:B------:R-:W-:Y:S02]  /*f4c0*/  BSSY B1, `(.L_x_302) ;  /* 0x0000009000017945 */ /* 0x000fe40003800000 */
[----:B------:R-:W-:-:S04]  /*f4d0*/  FMUL R5, R5, R16 ;  /* 0x0000001005057220 */ /* 0x000fc80000400000 */
[----:B------:R-:W-:-:S05]  /*f4e0*/  FFMA R5, R34, R2, R5 ;  /* 0x0000000222057223 */ /* 0x000fca0000000005 */
[----:B------:R-:W-:-:S04]  /*f4f0*/  F2FP.F16.F32.PACK_AB R5, RZ, R5 ;  /* 0x00000005ff05723e */ /* 0x000fc800000000ff */
[----:B--2---:R-:W-:Y:S01]  /*f500*/  PRMT R10, R5, 0x7610, R10 ;  /* 0x00007610050a7816 */ /* 0x004fe2000000000a */
[----:B------:R-:W-:-:S05]  /*f510*/  @P3 IMAD.MOV.U32 R5, RZ, RZ, R159 ;  /* 0x000000ffff053224 */ /* 0x000fca00078e009f */
[----:B------:R0:W-:Y:S01]  /*f520*/  @P3 STG.E.U16 desc[UR36][R4.64+0x20], R10 ;  /* 0x0000200a04003986 */ /* 0x0001e2000c101524 */
[----:B------:R-:W-:Y:S05]  /*f530*/  @!P2 BRA `(.L_x_303) ;  /* 0x000000000004a947 */ /* 0x000fea0003800000 */
[----:B------:R2:W5:Y:S02]  /*f540*/  LDG.E.LTC128B.U16 R3, desc[UR36][R12.64+0x22] ;  /* 0x000022240c037981 */ /* 0x000564000c1e1520 */
.L_x_303:
[----:B------:R-:W-:Y:S05]  /*f550*/  BSYNC B1 ;  /* 0x0000000000017941 */ /* 0x000fea0003800000 */
.L_x_302:
[----:B0----5:R-:W-:Y:S01]  /*f560*/  HADD2.F32 R5, -RZ, R3.H0_H0 ;  /* 0x20000003ff057230 */ /* 0x021fe20000004100 */
[----:B------:R-:W-:Y:S01]  /*f570*/  ISETP.GT.AND P3, PT, R0, 0x18, P0 ;  /* 0x000000180000780c */ /* 0x000fe20000764270 */
[----:B------:R-:W-:Y:S03]  /*f580*/  BSSY B1, `(.L_x_304) ;  /* 0x000000a000017945 */ /* 0x000fe60003800000 */
[----:B------:R-:W-:Y:S01]  /*f590*/  FMUL R4, R5, R16 ;  /* 0x0000001005047220 */ /* 0x000fe20000400000 */
[----:B------:R-:W-:-:S03]  /*f5a0*/  @P2 IMAD.MOV.U32 R5, RZ, RZ, R159 ;  /* 0x000000ffff052224 */ /* 0x000fc600078e009f */
[----:B------:R-:W-:-:S05]  /*f5b0*/  FFMA R4, R35, R2, R4 ;  /* 0x0000000223047223 */ /* 0x000fca0000000004 */
[----:B------:R-:W-:-:S04]  /*f5c0*/  F2FP.F16.F32.PACK_AB R4, RZ, R4 ;  /* 0x00000004ff04723e */ /* 0x000fc800000000ff */
[----:B------:R-:W-:Y:S02]  /*f5d0*/  PRMT R10, R4, 0x7610, R10 ;  /* 0x00007610040a7816 */ /* 0x000fe4000000000a */
[----:B------:R-:W-:-:S05]  /*f5e0*/  @P2 MOV R4, R158 ;  /* 0x0000009e00042202 */ /* 0x000fca0000000f00 */
[----:B------:R0:W-:Y:S01]  /*f5f0*/  @P2 STG.E.U16 desc[UR36][R4.64+0x22], R10 ;  /* 0x0000220a04002986 */ /* 0x0001e2000c101524 */
[----:B------:R-:W-:Y:S05]  /*f600*/  @!P3 BRA `(.L_x_305) ;  /* 0x000000000004b947 */ /* 0x000fea0003800000 */
[----:B------:R0:W5:Y:S02]  /*f610*/  LDG.E.LTC128B.U16 R3, desc[UR36][R6.64+0x30] ;  /* 0x0000302406037981 */ /* 0x000164000c1e1520 */
.L_x_305:
[----:B------:R-:W-:Y:S05]  /*f620*/  BSYNC B1 ;  /* 0x0000000000017941 */ /* 0x000fea0003800000 */
.L_x_304:
        /* <DEDUP_REMOVED lines=9> */
.L_x_307:
[----:B------:R-:W-:Y:S05]  /*f6c0*/  BSYNC B1 ;  /* 0x0000000000017941 */ /* 0x000fea0003800000 */
.L_x_306:
        /* <DEDUP_REMOVED lines=9> */
.L_x_309:
[----:B------:R-:W-:Y:S05]  /*f760*/  BSYNC B1 ;  /* 0x0000000000017941 */ /* 0x000fea0003800000 */
.L_x_308:
[----:B-----5:R-:W-:Y:S01]  /*f770*/  HADD2.F32 R5, -RZ, R3.H0_H0 ;  /* 0x20000003ff057230 */ /* 0x020fe20000004100 */
[----:B------:R-:W-:Y:S01]  /*f780*/  ISETP.GT.AND P2, PT, R0, 0x19, P1 ;  /* 0x000000190000780c */ /* 0x000fe20000f44270 */
[----:B0-----:R-:W-:Y:S01]  /*f790*/  @P3 IMAD.MOV.U32 R4, RZ, RZ, R158 ;  /* 0x000000ffff043224 */ /* 0x001fe200078e009e */
[----:B------:R-:W-:Y:S02]  /*f7a0*/  BSSY B1, `(.L_x_310) ;  /* 0x0000009000017945 */ /* 0x000fe40003800000 */
[----:B------:R-:W-:-:S04]  /*f7b0*/  FMUL R5, R5, R16 ;  /* 0x0000001005057220 */ /* 0x000fc80000400000 */
[----:B------:R-:W-:-:S05]  /*f7c0*/  FFMA R5, R38, R2, R5 ;  /* 0x0000000226057223 */ /* 0x000fca0000000005 */
[----:B------:R-:W-:-:S04]  /*f7d0*/  F2FP.F16.F32.PACK_AB R5, RZ, R5 ;  /* 0x00000005ff05723e */ /* 0x000fc800000000ff */
[----:B------:R-:W-:Y:S02]  /*f7e0*/  PRMT R10, R5, 0x7610, R10 ;  /* 0x00007610050a7816 */ /* 0x000fe4000000000a */
[----:B------:R-:W-:-:S05]  /*f7f0*/  @P3 MOV R5, R159 ;  /* 0x0000009f00053202 */ /* 0x000fca0000000f00 */
[----:B------:R0:W-:Y:S01]  /*f800*/  @P3 STG.E.U16 desc[UR36][R4.64+0x30], R10 ;  /* 0x0000300a04003986 */ /* 0x0001e2000c101524 */
[----:B------:R-:W-:Y:S05]  /*f810*/  @!P2 BRA `(.L_x_311) ;  /* 0x000000000004a947 */ /* 0x000fea0003800000 */
[----:B------:R0:W5:Y:S02]  /*f820*/  LDG.E.LTC128B.U16 R3, desc[UR36][R12.64+0x32] ;  /* 0x000032240c037981 */ /* 0x000164000c1e1520 */
.L_x_311:
[----:B------:R-:W-:Y:S05]  /*f830*/  BSYNC B1 ;  /* 0x0000000000017941 */ /* 0x000fea0003800000 */
.L_x_310:
[----:B0----5:R-:W-:Y:S01]  /*f840*/  HADD2.F32 R5, -RZ, R3.H0_H0 ;  /* 0x20000003ff057230 */ /* 0x021fe20000004100 */
[----:B------:R-:W-:Y:S01]  /*f850*/  ISETP.GT.AND P3, PT, R0, 0x20, P0 ;  /* 0x000000200000780c */ /* 0x000fe20000764270 */
[----:B------:R-:W-:Y:S03]  /*f860*/  BSSY B1, `(.L_x_312) ;  /* 0x000000a000017945 */ /* 0x000fe60003800000 */
[----:B------:R-:W-:Y:S01]  /*f870*/  FMUL R4, R5, R16 ;  /* 0x0000001005047220 */ /* 0x000fe20000400000 */
[----:B------:R-:W-:-:S03]  /*f880*/  @P2 IMAD.MOV.U32 R5, RZ, RZ, R159 ;  /* 0x000000ffff052224 */ /* 0x000fc600078e009f */
[----:B------:R-:W-:-:S05]  /*f890*/  FFMA R4, R39, R2, R4 ;  /* 0x0000000227047223 */ /* 0x000fca0000000004 */
[----:B------:R-:W-:-:S04]  /*f8a0*/  F2FP.F16.F32.PACK_AB R4, RZ, R4 ;  /* 0x00000004ff04723e */ /* 0x000fc800000000ff */
[----:B------:R-:W-:Y:S01]  /*f8b0*/  PRMT R10, R4, 0x7610, R10 ;  /* 0x00007610040a7816 */ /* 0x000fe2000000000a */
[----:B------:R-:W-:-:S05]  /*f8c0*/  @P2 IMAD.MOV.U32 R4, RZ, RZ, R158 ;  /* 0x000000ffff042224 */ /* 0x000fca00078e009e */
[----:B------:R0:W-:Y:S01]  /*f8d0*/  @P2 STG.E.U16 desc[UR36][R4.64+0x32], R10 ;  /* 0x0000320a04002986 */ /* 0x0001e2000c101524 */
[----:B------:R-:W-:Y:S05]  /*f8e0*/  @!P3 BRA `(.L_x_313) ;  /* 0x000000000004b947 */ /* 0x000fea0003800000 */
[----:B------:R0:W5:Y:S02]  /*f8f0*/  LDG.E.LTC128B.U16 R3, desc[UR36][R6.64+0x40] ;  /* 0x0000402406037981 */ /* 0x000164000c1e1520 */
.L_x_313:
[----:B------:R-:W-:Y:S05]  /*f900*/  BSYNC B1 ;  /* 0x0000000000017941 */ /* 0x000fea0003800000 */
.L_x_312:
        /* <DEDUP_REMOVED lines=9> */
.L_x_315:
[----:B------:R-:W-:Y:S05]  /*f9a0*/  BSYNC B1 ;  /* 0x0000000000017941 */ /* 0x000fea0003800000 */
.L_x_314:
        /* <DEDUP_REMOVED lines=9> */
.L_x_317:
[----:B------:R-:W-:Y:S05]  /*fa40*/  BSYNC B1 ;  /* 0x0000000000017941 */ /* 0x000fea0003800000 */
.L_x_316:
[----:B-----5:R-:W-:Y:S01]  /*fa50*/  HADD2.F32 R5, -RZ, R3.H0_H0 ;  /* 0x20000003ff057230 */ /* 0x020fe20000004100 */
[----:B0-----:R-:W-:Y:S01]  /*fa60*/  @P3 MOV R4, R158 ;  /* 0x0000009e00043202 */ /* 0x001fe20000000f00 */
[----:B------:R-:W-:Y:S01]  /*fa70*/  BSSY B1, `(.L_x_318) ;  /* 0x000000a000017945 */ /* 0x000fe20003800000 */
[----:B------:R-:W-:Y:S02]  /*fa80*/  ISETP.GT.AND P2, PT, R0, 0x21, P1 ;  /* 0x000000210000780c */ /* 0x000fe40000f44270 */
[----:B------:R-:W-:-:S04]  /*fa90*/  FMUL R5, R5, R16 ;  /* 0x0000001005057220 */ /* 0x000fc80000400000 */
[----:B------:R-:W-:-:S05]  /*faa0*/  FFMA R5, R42, R2, R5 ;  /* 0x000000022a057223 */ /* 0x000fca0000000005 */
[----:B------:R-:W-:-:S04]  /*fab0*/  F2FP.F16.F32.PACK_AB R5, RZ, R5 ;  /* 0x00000005ff05723e */ /* 0x000fc800000000ff */
[----:B------:R-:W-:Y:S01]  /*fac0*/  PRMT R10, R5, 0x7610, R10 ;  /* 0x00007610050a7816 */ /* 0x000fe2000000000a */
[----:B------:R-:W-:-:S05]  /*fad0*/  @P3 IMAD.MOV.U32 R5, RZ, RZ, R159 ;  /* 0x000000ffff053224 */ /* 0x000fca00078e009f */
[----:B------:R0:W-:Y:S01]  /*fae0*/  @P3 STG.E.U16 desc[UR36][R4.64+0x40], R10 ;  /* 0x0000400a04003986 */ /* 0x0001e2000c101524 */
[----:B------:R-:W-:Y:S05]  /*faf0*/  @!P2 BRA `(.L_x_319) ;  /* 0x000000000004a947 */ /* 0x000fea0003800000 */
[----:B------:R0:W5:Y:S02]  /*fb00*/  LDG.E.LTC128B.U16 R3, desc[UR36][R12.64+0x42] ;  /* 0x000042240c037981 */ /* 0x000164000c1e1520 */
.L_x_319:
[----:B------:R-:W-:Y:S05]  /*fb10*/  BSYNC B1 ;  /* 0x0000000000017941 */ /* 0x000fea0003800000 */
.L_x_318:
[----:B0----5:R-:W-:Y:S01]  /*fb20*/  HADD2.F32 R5, -RZ, R3.H0_H0 ;  /* 0x20000003ff057230 */ /* 0x021fe20000004100 */
[----:B------:R-:W-:Y:S01]  /*fb30*/  ISETP.GT.AND P3, PT, R0, 0x28, P0 ;  /* 0x000000280000780c */ /* 0x000fe20000764270 */
[----:B------:R-:W-:Y:S03]  /*fb40*/  BSSY B1, `(.L_x_320) ;  /* 0x000000a000017945 */ /* 0x000fe60003800000 */
[----:B------:R-:W-:Y:S01]  /*fb50*/  FMUL R4, R5, R16 ;  /* 0x0000001005047220 */ /* 0x000fe20000400000 */
[----:B------:R-:W-:-:S03]  /*fb60*/  @P2 MOV R5, R159 ;  /* 0x0000009f00052202 */ /* 0x000fc60000000f00 */
[----:B------:R-:W-:-:S05]  /*fb70*/  FFMA R4, R43, R2, R4 ;  /* 0x000000022b047223 */ /* 0x000fca0000000004 */
[----:B------:R-:W-:-:S04]  /*fb80*/  F2FP.F16.F32.PACK_AB R4, RZ, R4 ;  /* 0x00000004ff04723e */ /* 0x000fc800000000ff */
[----:B------:R-:W-:Y:S01]  /*fb90*/  PRMT R10, R4, 0x7610, R10 ;  /* 0x00007610040a7816 */ /* 0x000fe2000000000a */
[----:B------:R-:W-:-:S05]  /*fba0*/  @P2 IMAD.MOV.U32 R4, RZ, RZ, R158 ;  /* 0x000000ffff042224 */ /* 0x000fca00078e009e */
[----:B------:R0:W-:Y:S01]  /*fbb0*/  @P2 STG.E.U16 desc[UR36][R4.64+0x42], R10 ;  /* 0x0000420a04002986 */ /* 0x0001e2000c101524 */
[----:B------:R-:W-:Y:S05]  /*fbc0*/  @!P3 BRA `(.L_x_321) ;  /* 0x000000000004b947 */ /* 0x000fea0003800000 */
[----:B------:R0:W5:Y:S02]  /*fbd0*/  LDG.E.LTC128B.U16 R3, desc[UR36][R6.64+0x50] ;  /* 0x0000502406037981 */ /* 0x000164000c1e1520 */
.L_x_321:
[----:B------:R-:W-:Y:S05]  /*fbe0*/  BSYNC B1 ;  /* 0x0000000000017941 */ /* 0x000fea0003800000 */
.L_x_320:
        /* <DEDUP_REMOVED lines=9> */
.L_x_323:
[----:B------:R-:W-:Y:S05]  /*fc80*/  BSYNC B1 ;  /* 0x0000000000017941 */ /* 0x000fea0003800000 */
.L_x_322:
        /* <DEDUP_REMOVED lines=9> */
.L_x_325:
[----:B------:R-:W-:Y:S05]  /*fd20*/  BSYNC B1 ;  /* 0x0000000000017941 */ /* 0x000fea0003800000 */
.L_x_324:
[----:B-----5:R-:W-:Y:S01]  /*fd30*/  HADD2.F32 R5, -RZ, R3.H0_H0 ;  /* 0x20000003ff057230 */ /* 0x020fe20000004100 */
[----:B------:R-:W-:Y:S01]  /*fd40*/  ISETP.GT.AND P2, PT, R0, 0x29, P1 ;  /* 0x000000290000780c */ /* 0x000fe20000f44270 */
[----:B0-----:R-:W-:Y:S01]  /*fd50*/  @P3 IMAD.MOV.U32 R4, RZ, RZ, R158 ;  /* 0x000000ffff043224 */ /* 0x001fe200078e009e */
[----:B------:R-:W-:Y:S02]  /*fd60*/  BSSY B1, `(.L_x_326) ;  /* 0x0000009000017945 */ /* 0x000fe40003800000 */
        /* <DEDUP_REMOVED lines=8> */
.L_x_327:
[----:B------:R-:W-:Y:S05]  /*fdf0*/  BSYNC B1 ;  /* 0x0000000000017941 */ /* 0x000fea0003800000 */
.L_x_326:
        /* <DEDUP_REMOVED lines=12> */
.L_x_329:
[----:B------:R-:W-:Y:S05]  /*fec0*/  BSYNC B1 ;  /* 0x0000000000017941 */ /* 0x000fea0003800000 */
.L_x_328:
        /* <DEDUP_REMOVED lines=9> */
.L_x_331:
[----:B------:R-:W-:Y:S05]  /*ff60*/  BSYNC B1 ;  /* 0x0000000000017941 */ /* 0x000fea0003800000 */
.L_x_330:
        /* <DEDUP_REMOVED lines=9> */
.L_x_333:
[----:B------:R-:W-:Y:S05]  /*10000*/  BSYNC B1 ;  /* 0x0000000000017941 */ /* 0x000fea0003800000 */
.L_x_332:
        /* <DEDUP_REMOVED lines=12> */
.L_x_335:
[----:B------:R-:W-:Y:S05]  /*100d0*/  BSYNC B1 ;  /* 0x0000000000017941 */ /* 0x000fea0003800000 */
.L_x_334:
        /* <DEDUP_REMOVED lines=12> */
.L_x_337:
[----:B------:R-:W-:Y:S05]  /*101a0*/  BSYNC B1 ;  /* 0x0000000000017941 */ /* 0x000fea0003800000 */
.L_x_336:
        /* <DEDUP_REMOVED lines=9> */
.L_x_339:
[----:B------:R-:W-:Y:S05]  /*10240*/  BSYNC B1 ;  /* 0x0000000000017941 */ /* 0x000fea0003800000 */
.L_x_338:
        /* <DEDUP_REMOVED lines=9> */
.L_x_341:
[----:B------:R-:W-:Y:S05]  /*102e0*/  BSYNC B1 ;  /* 0x0000000000017941 */ /* 0x000fea0003800000 */
.L_x_340:
        /* <DEDUP_REMOVED lines=12> */
.L_x_343:
[----:B------:R-:W-:Y:S05]  /*103b0*/  BSYNC B1 ;  /* 0x0000000000017941 */ /* 0x000fea0003800000 */
.L_x_342:
        /* <DEDUP_REMOVED lines=12> */
.L_x_345:
[----:B------:R-:W-:Y:S05]  /*10480*/  BSYNC B1 ;  /* 0x0000000000017941 */ /* 0x000fea0003800000 */
.L_x_344:
        /* <DEDUP_REMOVED lines=9> */
.L_x_347:
[----:B------:R-:W-:Y:S05]  /*10520*/  BSYNC B1 ;  /* 0x0000000000017941 */ /* 0x000fea0003800000 */
.L_x_346:
        /* <DEDUP_REMOVED lines=9> */
.L_x_349:
[----:B------:R-:W-:Y:S05]  /*105c0*/  BSYNC B1 ;  /* 0x0000000000017941 */ /* 0x000fea0003800000 */
.L_x_348:
        /* <DEDUP_REMOVED lines=12> */
.L_x_351:
[----:B------:R-:W-:Y:S05]  /*10690*/  BSYNC B1 ;  /* 0x0000000000017941 */ /* 0x000fea0003800000 */
.L_x_350:
        /* <DEDUP_REMOVED lines=12> */
.L_x_353:
[----:B------:R-:W-:Y:S05]  /*10760*/  BSYNC B1 ;  /* 0x0000000000017941 */ /* 0x000fea0003800000 */
.L_x_352:
        /* <DEDUP_REMOVED lines=9> */
.L_x_355:
[----:B------:R-:W-:Y:S05]  /*10800*/  BSYNC B1 ;  /* 0x0000000000017941 */ /* 0x000fea0003800000 */
.L_x_354:
        /* <DEDUP_REMOVED lines=9> */
.L_x_357:
[----:B------:R-:W-:Y:S05]  /*108a0*/  BSYNC B1 ;  /* 0x0000000000017941 */ /* 0x000fea0003800000 */
.L_x_356:
        /* <DEDUP_REMOVED lines=12> */
.L_x_359:
[----:B------:R-:W-:Y:S05]  /*10970*/  BSYNC B1 ;  /* 0x0000000000017941 */ /* 0x000fea0003800000 */
.L_x_358:
        /* <DEDUP_REMOVED lines=12> */
.L_x_361:
[----:B------:R-:W-:Y:S05]  /*10a40*/  BSYNC B1 ;  /* 0x0000000000017941 */ /* 0x000fea0003800000 */
.L_x_360:
        /* <DEDUP_REMOVED lines=9> */
.L_x_363:
[----:B------:R-:W-:Y:S05]  /*10ae0*/  BSYNC B1 ;  /* 0x0000000000017941 */ /* 0x000fea0003800000 */
.L_x_362:
        /* <DEDUP_REMOVED lines=9> */
.L_x_365:
[----:B------:R-:W-:Y:S05]  /*10b80*/  BSYNC B1 ;  /* 0x0000000000017941 */ /* 0x000fea0003800000 */
.L_x_364:
        /* <DEDUP_REMOVED lines=12> */
.L_x_367:
[----:B------:R-:W-:Y:S05]  /*10c50*/  BSYNC B1 ;  /* 0x0000000000017941 */ /* 0x000fea0003800000 */
.L_x_366:
        /* <DEDUP_REMOVED lines=12> */
.L_x_369:
[----:B------:R-:W-:Y:S05]  /*10d20*/  BSYNC B1 ;  /* 0x0000000000017941 */ /* 0x000fea0003800000 */
.L_x_368:
        /* <DEDUP_REMOVED lines=9> */
.L_x_371:
[----:B------:R-:W-:Y:S05]  /*10dc0*/  BSYNC B1 ;  /* 0x0000000000017941 */ /* 0x000fea0003800000 */
.L_x_370:
        /* <DEDUP_REMOVED lines=9> */
.L_x_373:
[----:B------:R-:W-:Y:S05]  /*10e60*/  BSYNC B1 ;  /* 0x0000000000017941 */ /* 0x000fea0003800000 */
.L_x_372:
        /* <DEDUP_REMOVED lines=12> */
.L_x_375:
[----:B------:R-:W-:Y:S05]  /*10f30*/  BSYNC B1 ;  /* 0x0000000000017941 */ /* 0x000fea0003800000 */
.L_x_374:
        /* <DEDUP_REMOVED lines=12> */
.L_x_377:
[----:B------:R-:W-:Y:S05]  /*11000*/  BSYNC B1 ;  /* 0x0000000000017941 */ /* 0x000fea0003800000 */
.L_x_376:
        /* <DEDUP_REMOVED lines=9> */
.L_x_379:
[----:B------:R-:W-:Y:S05]  /*110a0*/  BSYNC B1 ;  /* 0x0000000000017941 */ /* 0x000fea0003800000 */
.L_x_378:
        /* <DEDUP_REMOVED lines=9> */
.L_x_381:
[----:B------:R-:W-:Y:S05]  /*11140*/  BSYNC B1 ;  /* 0x0000000000017941 */ /* 0x000fea0003800000 */
.L_x_380:
        /* <DEDUP_REMOVED lines=12> */
.L_x_383:
[----:B------:R-:W-:Y:S05]  /*11210*/  BSYNC B1 ;  /* 0x0000000000017941 */ /* 0x000fea0003800000 */
.L_x_382:
        /* <DEDUP_REMOVED lines=12> */
.L_x_385:
[----:B------:R-:W-:Y:S05]  /*112e0*/  BSYNC B1 ;  /* 0x0000000000017941 */ /* 0x000fea0003800000 */
.L_x_384:
        /* <DEDUP_REMOVED lines=9> */
.L_x_387:
[----:B------:R-:W-:Y:S05]  /*11380*/  BSYNC B1 ;  /* 0x0000000000017941 */ /* 0x000fea0003800000 */
.L_x_386:
        /* <DEDUP_REMOVED lines=9> */
.L_x_389:
[----:B------:R-:W-:Y:S05]  /*11420*/  BSYNC B1 ;  /* 0x0000000000017941 */ /* 0x000fea0003800000 */
.L_x_388:
        /* <DEDUP_REMOVED lines=12> */
.L_x_391:
[----:B------:R-:W-:Y:S05]  /*114f0*/  BSYNC B1 ;  /* 0x0000000000017941 */ /* 0x000fea0003800000 */
.L_x_390:
        /* <DEDUP_REMOVED lines=12> */
.L_x_393:
[----:B------:R-:W-:Y:S05]  /*115c0*/  BSYNC B1 ;  /* 0x0000000000017941 */ /* 0x000fea0003800000 */
.L_x_392:
        /* <DEDUP_REMOVED lines=9> */
.L_x_395:
[----:B------:R-:W-:Y:S05]  /*11660*/  BSYNC B1 ;  /* 0x0000000000017941 */ /* 0x000fea0003800000 */
.L_x_394:
        /* <DEDUP_REMOVED lines=9> */
.L_x_397:
[----:B------:R-:W-:Y:S05]  /*11700*/  BSYNC B1 ;  /* 0x0000000000017941 */ /* 0x000fea0003800000 */
.L_x_396:
        /* <DEDUP_REMOVED lines=12> */
.L_x_399:
[----:B------:R-:W-:Y:S05]  /*117d0*/  BSYNC B1 ;  /* 0x0000000000017941 */ /* 0x000fea0003800000 */
.L_x_398:
        /* <DEDUP_REMOVED lines=12> */
.L_x_401:
[----:B------:R-:W-:Y:S05]  /*118a0*/  BSYNC B1 ;  /* 0x0000000000017941 */ /* 0x000fea0003800000 */
.L_x_400:
        /* <DEDUP_REMOVED lines=9> */
.L_x_403:
[----:B------:R-:W-:Y:S05]  /*11940*/  BSYNC B1 ;  /* 0x0000000000017941 */ /* 0x000fea0003800000 */
.L_x_402:
        /* <DEDUP_REMOVED lines=9> */
.L_x_405:
[----:B------:R-:W-:Y:S05]  /*119e0*/  BSYNC B1 ;  /* 0x0000000000017941 */ /* 0x000fea0003800000 */
.L_x_404:
        /* <DEDUP_REMOVED lines=12> */
.L_x_407:
[----:B------:R-:W-:Y:S05]  /*11ab0*/  BSYNC B1 ;  /* 0x0000000000017941 */ /* 0x000fea0003800000 */
.L_x_406:
        /* <DEDUP_REMOVED lines=12> */
.L_x_409:
[----:B------:R-:W-:Y:S05]  /*11b80*/  BSYNC B1 ;  /* 0x0000000000017941 */ /* 0x000fea0003800000 */
.L_x_408:
        /* <DEDUP_REMOVED lines=9> */
.L_x_411:
[----:B------:R-:W-:Y:S05]  /*11c20*/  BSYNC B1 ;  /* 0x0000000000017941 */ /* 0x000fea0003800000 */
.L_x_410:
        /* <DEDUP_REMOVED lines=9> */
.L_x_413:
[----:B------:R-:W-:Y:S05]  /*11cc0*/  BSYNC B1 ;  /* 0x0000000000017941 */ /* 0x000fea0003800000 */
.L_x_412:
        /* <DEDUP_REMOVED lines=12> */
.L_x_415:
[----:B------:R-:W-:Y:S05]  /*11d90*/  BSYNC B1 ;  /* 0x0000000000017941 */ /* 0x000fea0003800000 */
.L_x_414:
        /* <DEDUP_REMOVED lines=12> */
.L_x_417:
[----:B------:R-:W-:Y:S05]  /*11e60*/  BSYNC B1 ;  /* 0x0000000000017941 */ /* 0x000fea0003800000 */
.L_x_416:
        /* <DEDUP_REMOVED lines=9> */
.L_x_419:
[----:B------:R-:W-:Y:S05]  /*11f00*/  BSYNC B1 ;  /* 0x0000000000017941 */ /* 0x000fea0003800000 */
.L_x_418:
        /* <DEDUP_REMOVED lines=9> */
.L_x_421:
[----:B------:R-:W-:Y:S05]  /*11fa0*/  BSYNC B1 ;  /* 0x0000000000017941 */ /* 0x000fea0003800000 */
.L_x_420:
        /* <DEDUP_REMOVED lines=12> */
.L_x_423:
[----:B------:R-:W-:Y:S05]  /*12070*/  BSYNC B1 ;  /* 0x0000000000017941 */ /* 0x000fea0003800000 */
.L_x_422:
        /* <DEDUP_REMOVED lines=12> */
.L_x_425:
[----:B------:R-:W-:Y:S05]  /*12140*/  BSYNC B1 ;  /* 0x0000000000017941 */ /* 0x000fea0003800000 */
.L_x_424:
        /* <DEDUP_REMOVED lines=9> */
.L_x_427:
[----:B------:R-:W-:Y:S05]  /*121e0*/  BSYNC B1 ;  /* 0x0000000000017941 */ /* 0x000fea0003800000 */
.L_x_426:
        /* <DEDUP_REMOVED lines=9> */
.L_x_429:
[----:B------:R-:W-:Y:S05]  /*12280*/  BSYNC B1 ;  /* 0x0000000000017941 */ /* 0x000fea0003800000 */
.L_x_428:
        /* <DEDUP_REMOVED lines=12> */
.L_x_431:
[----:B------:R-:W-:Y:S05]  /*12350*/  BSYNC B1 ;  /* 0x0000000000017941 */ /* 0x000fea0003800000 */
.L_x_430:
        /* <DEDUP_REMOVED lines=12> */
.L_x_433:
[----:B------:R-:W-:Y:S05]  /*12420*/  BSYNC B1 ;  /* 0x0000000000017941 */ /* 0x000fea0003800000 */
.L_x_432:
        /* <DEDUP_REMOVED lines=9> */
.L_x_435:
[----:B------:R-:W-:Y:S05]  /*124c0*/  BSYNC B1 ;  /* 0x0000000000017941 */ /* 0x000fea0003800000 */
.L_x_434:
        /* <DEDUP_REMOVED lines=9> */
.L_x_437:
[----:B------:R-:W-:Y:S05]  /*12560*/  BSYNC B1 ;  /* 0x0000000000017941 */ /* 0x000fea0003800000 */
.L_x_436:
        /* <DEDUP_REMOVED lines=12> */
.L_x_439:
[----:B------:R-:W-:Y:S05]  /*12630*/  BSYNC B1 ;  /* 0x0000000000017941 */ /* 0x000fea0003800000 */
.L_x_438:
        /* <DEDUP_REMOVED lines=12> */
.L_x_441:
[----:B------:R-:W-:Y:S05]  /*12700*/  BSYNC B1 ;  /* 0x0000000000017941 */ /* 0x000fea0003800000 */
.L_x_440:
        /* <DEDUP_REMOVED lines=9> */
.L_x_443:
[----:B------:R-:W-:Y:S05]  /*127a0*/  BSYNC B1 ;  /* 0x0000000000017941 */ /* 0x000fea0003800000 */
.L_x_442:
        /* <DEDUP_REMOVED lines=9> */
.L_x_445:
[----:B------:R-:W-:Y:S05]  /*12840*/  BSYNC B1 ;  /* 0x0000000000017941 */ /* 0x000fea0003800000 */
.L_x_444:
        /* <DEDUP_REMOVED lines=12> */
.L_x_447:
[----:B------:R-:W-:Y:S05]  /*12910*/  BSYNC B1 ;  /* 0x0000000000017941 */ /* 0x000fea0003800000 */
.L_x_446:
        /* <DEDUP_REMOVED lines=12> */
.L_x_449:
[----:B------:R-:W-:Y:S05]  /*129e0*/  BSYNC B1 ;  /* 0x0000000000017941 */ /* 0x000fea0003800000 */
.L_x_448:
        /* <DEDUP_REMOVED lines=9> */
.L_x_451:
[----:B------:R-:W-:Y:S05]  /*12a80*/  BSYNC B1 ;  /* 0x0000000000017941 */ /* 0x000fea0003800000 */
.L_x_450:
        /* <DEDUP_REMOVED lines=9> */
.L_x_453:
[----:B------:R-:W-:Y:S05]  /*12b20*/  BSYNC B1 ;  /* 0x0000000000017941 */ /* 0x000fea0003800000 */
.L_x_452:
        /* <DEDUP_REMOVED lines=12> */
.L_x_455:
[----:B------:R-:W-:Y:S05]  /*12bf0*/  BSYNC B1 ;  /* 0x0000000000017941 */ /* 0x000fea0003800000 */
.L_x_454:
        /* <DEDUP_REMOVED lines=12> */
.L_x_457:
[----:B------:R-:W-:Y:S05]  /*12cc0*/  BSYNC B1 ;  /* 0x0000000000017941 */ /* 0x000fea0003800000 */
.L_x_456:
        /* <DEDUP_REMOVED lines=9> */
.L_x_459:
[----:B------:R-:W-:Y:S05]  /*12d60*/  BSYNC B1 ;  /* 0x0000000000017941 */ /* 0x000fea0003800000 */
.L_x_458:
        /* <DEDUP_REMOVED lines=9> */
.L_x_461:
[----:B------:R-:W-:Y:S05]  /*12e00*/  BSYNC B1 ;  /* 0x0000000000017941 */ /* 0x000fea0003800000 */
.L_x_460:
        /* <DEDUP_REMOVED lines=12> */
.L_x_463:
[----:B------:R-:W-:Y:S05]  /*12ed0*/  BSYNC B1 ;  /* 0x0000000000017941 */ /* 0x000fea0003800000 */
.L_x_462:
        /* <DEDUP_REMOVED lines=12> */
.L_x_465:
[----:B------:R-:W-:Y:S05]  /*12fa0*/  BSYNC B1 ;  /* 0x0000000000017941 */ /* 0x000fea0003800000 */
.L_x_464:
        /* <DEDUP_REMOVED lines=9> */
.L_x_467:
[----:B------:R-:W-:Y:S05]  /*13040*/  BSYNC B1 ;  /* 0x0000000000017941 */ /* 0x000fea0003800000 */
.L_x_466:
        /* <DEDUP_REMOVED lines=9> */
.L_x_469:
[----:B------:R-:W-:Y:S05]  /*130e0*/  BSYNC B1 ;  /* 0x0000000000017941 */ /* 0x000fea0003800000 */
.L_x_468:
        /* <DEDUP_REMOVED lines=12> */
.L_x_471:
[----:B------:R-:W-:Y:S05]  /*131b0*/  BSYNC B1 ;  /* 0x0000000000017941 */ /* 0x000fea0003800000 */
.L_x_470:
        /* <DEDUP_REMOVED lines=12> */
.L_x_473:
[----:B------:R-:W-:Y:S05]  /*13280*/  BSYNC B1 ;  /* 0x0000000000017941 */ /* 0x000fea0003800000 */
.L_x_472:
        /* <DEDUP_REMOVED lines=9> */
.L_x_475:
[----:B------:R-:W-:Y:S05]  /*13320*/  BSYNC B1 ;  /* 0x0000000000017941 */ /* 0x000fea0003800000 */
.L_x_474:
        /* <DEDUP_REMOVED lines=9> */
.L_x_477:
[----:B------:R-:W-:Y:S05]  /*133c0*/  BSYNC B1 ;  /* 0x0000000000017941 */ /* 0x000fea0003800000 */
.L_x_476:
        /* <DEDUP_REMOVED lines=12> */
.L_x_479:
[----:B------:R-:W-:Y:S05]  /*13490*/  BSYNC B1 ;  /* 0x0000000000017941 */ /* 0x000fea0003800000 */
.L_x_478:
        /* <DEDUP_REMOVED lines=12> */
.L_x_481:
[----:B------:R-:W-:Y:S05]  /*13560*/  BSYNC B1 ;  /* 0x0000000000017941 */ /* 0x000fea0003800000 */
.L_x_480:
        /* <DEDUP_REMOVED lines=9> */
.L_x_483:
[----:B------:R-:W-:Y:S05]  /*13600*/  BSYNC B1 ;  /* 0x0000000000017941 */ /* 0x000fea0003800000 */
.L_x_482:
        /* <DEDUP_REMOVED lines=9> */
.L_x_485:
[----:B------:R-:W-:Y:S05]  /*136a0*/  BSYNC B1 ;  /* 0x0000000000017941 */ /* 0x000fea0003800000 */
.L_x_484:
        /* <DEDUP_REMOVED lines=12> */
.L_x_487:
[----:B------:R-:W-:Y:S05]  /*13770*/  BSYNC B1 ;  /* 0x0000000000017941 */ /* 0x000fea0003800000 */
.L_x_486:
        /* <DEDUP_REMOVED lines=12> */
.L_x_489:
[----:B------:R-:W-:Y:S05]  /*13840*/  BSYNC B1 ;  /* 0x0000000000017941 */ /* 0x000fea0003800000 */
.L_x_488:
        /* <DEDUP_REMOVED lines=9> */
.L_x_491:
[----:B------:R-:W-:Y:S05]  /*138e0*/  BSYNC B1 ;  /* 0x0000000000017941 */ /* 0x000fea0003800000 */
.L_x_490:
        /* <DEDUP_REMOVED lines=9> */
.L_x_493:
[----:B------:R-:W-:Y:S05]  /*13980*/  BSYNC B1 ;  /* 0x0000000000017941 */ /* 0x000fea0003800000 */
.L_x_492:
        /* <DEDUP_REMOVED lines=12> */
.L_x_495:
[----:B------:R-:W-:Y:S05]  /*13a50*/  BSYNC B1 ;  /* 0x0000000000017941 */ /* 0x000fea0003800000 */
.L_x_494:
        /* <DEDUP_REMOVED lines=12> */
.L_x_497:
[----:B------:R-:W-:Y:S05]  /*13b20*/  BSYNC B1 ;  /* 0x0000000000017941 */ /* 0x000fea0003800000 */
.L_x_496:
        /* <DEDUP_REMOVED lines=9> */
.L_x_499:
[----:B------:R-:W-:Y:S05]  /*13bc0*/  BSYNC B1 ;  /* 0x0000000000017941 */ /* 0x000fea0003800000 */
.L_x_498:
        /* <DEDUP_REMOVED lines=9> */
.L_x_501:
[----:B------:R-:W-:Y:S05]  /*13c60*/  BSYNC B1 ;  /* 0x0000000000017941 */ /* 0x000fea0003800000 */
.L_x_500:
        /* <DEDUP_REMOVED lines=12> */
.L_x_503:
[----:B------:R-:W-:Y:S05]  /*13d30*/  BSYNC B1 ;  /* 0x0000000000017941 */ /* 0x000fea0003800000 */
.L_x_502:
        /* <DEDUP_REMOVED lines=12> */
.L_x_505:
[----:B------:R-:W-:Y:S05]  /*13e00*/  BSYNC B1 ;  /* 0x0000000000017941 */ /* 0x000fea0003800000 */
.L_x_504:
        /* <DEDUP_REMOVED lines=9> */
.L_x_507:
[----:B------:R-:W-:Y:S05]  /*13ea0*/  BSYNC B1 ;  /* 0x0000000000017941 */ /* 0x000fea0003800000 */
.L_x_506:
        /* <DEDUP_REMOVED lines=9> */
.L_x_509:
[----:B------:R-:W-:Y:S05]  /*13f40*/  BSYNC B1 ;  /* 0x0000000000017941 */ /* 0x000fea0003800000 */
.L_x_508:
        /* <DEDUP_REMOVED lines=12> */
.L_x_511:
[----:B------:R-:W-:Y:S05]  /*14010*/  BSYNC B1 ;  /* 0x0000000000017941 */ /* 0x000fea0003800000 */
.L_x_510:
        /* <DEDUP_REMOVED lines=12> */
.L_x_513:
[----:B------:R-:W-:Y:S05]  /*140e0*/  BSYNC B1 ;  /* 0x0000000000017941 */ /* 0x000fea0003800000 */
.L_x_512:
        /* <DEDUP_REMOVED lines=9> */
.L_x_515:
[----:B------:R-:W-:Y:S05]  /*14180*/  BSYNC B1 ;  /* 0x0000000000017941 */ /* 0x000fea0003800000 */
.L_x_514:
        /* <DEDUP_REMOVED lines=9> */
.L_x_517:
[----:B------:R-:W-:Y:S05]  /*14220*/  BSYNC B1 ;  /* 0x0000000000017941 */ /* 0x000fea0003800000 */
.L_x_516:
        /* <DEDUP_REMOVED lines=12> */
.L_x_519:
[----:B------:R-:W-:Y:S05]  /*142f0*/  BSYNC B1 ;  /* 0x0000000000017941 */ /* 0x000fea0003800000 */
.L_x_518:
        /* <DEDUP_REMOVED lines=12> */
.L_x_521:
[----:B------:R-:W-:Y:S05]  /*143c0*/  BSYNC B1 ;  /* 0x0000000000017941 */ /* 0x000fea0003800000 */
.L_x_520:
        /* <DEDUP_REMOVED lines=9> */
.L_x_523:
[----:B------:R-:W-:Y:S05]  /*14460*/  BSYNC B1 ;  /* 0x0000000000017941 */ /* 0x000fea0003800000 */
.L_x_522:
        /* <DEDUP_REMOVED lines=9> */
.L_x_525:
[----:B------:R-:W-:Y:S05]  /*14500*/  BSYNC B1 ;  /* 0x0000000000017941 */ /* 0x000fea0003800000 */
.L_x_524:
        /* <DEDUP_REMOVED lines=12> */
.L_x_527:
[----:B------:R-:W-:Y:S05]  /*145d0*/  BSYNC B1 ;  /* 0x0000000000017941 */ /* 0x000fea0003800000 */
.L_x_526:
        /* <DEDUP_REMOVED lines=12> */
.L_x_529:
[----:B------:R-:W-:Y:S05]  /*146a0*/  BSYNC B1 ;  /* 0x0000000000017941 */ /* 0x000fea0003800000 */
.L_x_528:
        /* <DEDUP_REMOVED lines=9> */
.L_x_531:
[----:B------:R-:W-:Y:S05]  /*14740*/  BSYNC B1 ;  /* 0x0000000000017941 */ /* 0x000fea0003800000 */
.L_x_530:
        /* <DEDUP_REMOVED lines=9> */
.L_x_533:
[----:B------:R-:W-:Y:S05]  /*147e0*/  BSYNC B1 ;  /* 0x0000000000017941 */ /* 0x000fea0003800000 */
.L_x_532:
[----:B-----5:R-:W-:Y:S01]  /*147f0*/  HADD2.F32 R5, -RZ, R3.H0_H0 ;  /* 0x20000003ff057230 */ /* 0x020fe20000004100 */
[----:B0-----:R-:W-:Y:S01]  /*14800*/  @P2 MOV R4, R158 ;  /* 0x0000009e00042202 */ /* 0x001fe20000000f00 */
[----:B------:R-:W-:Y:S01]  /*14810*/  BSSY B1, `(.L_x_534) ;  /* 0x000000a000017945 */ /* 0x000fe20003800000 */
[----:B------:R-:W-:Y:S02]  /*14820*/  ISETP.GT.AND P1, PT, R0, 0xf9, P1 ;  /* 0x000000f90000780c */ /* 0x000fe40000f24270 */
[----:B------:R-:W-:-:S04]  /*14830*/  FMUL R5, R5, R16 ;  /* 0x0000001005057220 */ /* 0x000fc80000400000 */
[----:B------:R-:W-:-:S05]  /*14840*/  FFMA R5, R150, R2, R5 ;  /* 0x0000000296057223 */ /* 0x000fca0000000005 */
[----:B------:R-:W-:-:S04]  /*14850*/  F2FP.F16.F32.PACK_AB R5, RZ, R5 ;  /* 0x00000005ff05723e */ /* 0x000fc800000000ff */
[----:B-1--4-:R-:W-:Y:S01]  /*14860*/  PRMT R6, R5, 0x7610, R6 ;  /* 0x0000761005067816 */ /* 0x012fe20000000006 */
[----:B------:R-:W-:-:S05]  /*14870*/  @P2 IMAD.MOV.U32 R5, RZ, RZ, R159 ;  /* 0x000000ffff052224 */ /* 0x000fca00078e009f */
[----:B------:R0:W-:Y:S01]  /*14880*/  @P2 STG.E.U16 desc[UR36][R4.64+0x1f0], R6 ;  /* 0x0001f00604002986 */ /* 0x0001e2000c101524 */
[----:B------:R-:W-:Y:S05]  /*14890*/  @!P1 BRA `(.L_x_535) ;  /* 0x0000000000049947 */ /* 0x000fea0003800000 */
[----:B------:R1:W5:Y:S02]  /*148a0*/  LDG.E.LTC128B.U16 R3, desc[UR36][R12.64+0x1f2] ;  /* 0x0001f2240c037981 */ /* 0x000364000c1e1520 */
.L_x_535:
[----:B------:R-:W-:Y:S05]  /*148b0*/  BSYNC B1 ;  /* 0x0000000000017941 */ /* 0x000fea0003800000 */
.L_x_534:
[----:B------:R-:W-:Y:S05]  /*148c0*/  @!P1 BRA `(.L_x_536) ;  /* 0x0000004c00b09947 */ /* 0x000fea0003800000 */
[----:B-----5:R-:W-:-:S05]  /*148d0*/  HADD2.F32 R3, -RZ, R3.H0_H0 ;  /* 0x20000003ff037230 */ /* 0x020fca0000004100 */
[----:B------:R-:W-:-:S04]  /*148e0*/  FMUL R0, R3, R16 ;  /* 0x0000001003007220 */ /* 0x000fc80000400000 */
[----:B------:R-:W-:-:S05]  /*148f0*/  FFMA R0, R151, R2, R0 ;  /* 0x0000000297007223 */ /* 0x000fca0000000000 */
[----:B------:R-:W-:-:S05]  /*14900*/  F2FP.F16.F32.PACK_AB R0, RZ, R0 ;  /* 0x00000000ff00723e */ /* 0x000fca00000000ff */
[----:B------:R4:W-:Y:S01]  /*14910*/  STG.E.U16 desc[UR36][R158.64+0x1f2], R0 ;  /* 0x0001f2009e007986 */ /* 0x0009e2000c101524 */
[----:B------:R-:W-:Y:S05]  /*14920*/  BRA `(.L_x_536) ;  /* 0x0000004c00987947 */ /* 0x000fea0003800000 */
.L_x_29:
[----:B------:R-:W2:Y:S01]  /*14930*/  LDL.LU R3, [R1] ;  /* 0x0000000001037983 */ /* 0x000ea20000300800 */
[----:B------:R-:W-:-:S03]  /*14940*/  ULDC.64 UR4, c[0x0][0x5c0] ;  /* 0x0001700000047ab9 */ /* 0x000fc60000000a00 */
[----:B------:R-:W3:Y:S04]  /*14950*/  LDL.LU R9, [R1+0x60] ;  /* 0x0000600001097983 */ /* 0x000ee80000300800 */
[----:B------:R-:W4:Y:S04]  /*14960*/  LDL.LU R11, [R1+0x8c] ;  /* 0x00008c00010b7983 */ /* 0x000f280000300800 */
[----:B------:R-:W5:Y:S04]  /*14970*/  LDL.LU R235, [R1+0x9c] ;  /* 0x00009c0001eb7983 */ /* 0x000f680000300800 */
        /* <DEDUP_REMOVED lines=75> */
[----:B------:R-:W5:Y:S01]  /*14e30*/  LDL.LU R158, [R1+0x1cc] ;  /* 0x0001cc00019e7983 */ /* 0x000f620000300800 */
[----:B--2---:R-:W-:-:S03]  /*14e40*/  FMUL R3, R3, R2 ;  /* 0x0000000203037220 */ /* 0x004fc60000400000 */
[----:B------:R-:W2:Y:S01]  /*14e50*/  LDL.LU R157, [R1+0x1d0] ;  /* 0x0001d000019d7983 */ /* 0x000ea20000300800 */
[----:B------:R-:W-:-:S03]  /*14e60*/  LEA R4, P0, R6, UR4, 0x1 ;  /* 0x0000000406047c11 */ /* 0x000fc6000f8008ff */
[----:B------:R-:W2:Y:S04]  /*14e70*/  LDL.LU R156, [R1+0x1d4] ;  /* 0x0001d400019c7983 */ /* 0x000ea80000300800 */
[----:B------:R-:W2:Y:S04]  /*14e80*/  LDL.LU R155, [R1+0x1d8] ;  /* 0x0001d800019b7983 */ /* 0x000ea80000300800 */
[----:B------:R-:W2:Y:S04]  /*14e90*/  LDL.LU R154, [R1+0x1dc] ;  /* 0x0001dc00019a7983 */ /* 0x000ea80000300800 */
[----:B------:R-:W2:Y:S01]  /*14ea0*/  LDL.LU R153, [R1+0x1e0] ;  /* 0x0001e00001997983 */ /* 0x000ea20000300800 */
[----:B------:R-:W-:-:S03]  /*14eb0*/  LEA.HI.X R5, R6, UR5, R10, 0x1, P0 ;  /* 0x0000000506057c11 */ /* 0x000fc600080f0c0a */
[----:B------:R-:W2:Y:S01]  /*14ec0*/  LDL.LU R152, [R1+0x1e4] ;  /* 0x0001e40001987983 */ /* 0x000ea20000300800 */
[----:B------:R-:W-:-:S03]  /*14ed0*/  F2FP.F16.F32.PACK_AB R3, RZ, R3 ;  /* 0x00000003ff03723e */ /* 0x000fc600000000ff */
[----:B------:R-:W2:Y:S04]  /*14ee0*/  LDL.LU R23, [R1+0x1e8] ;  /* 0x0001e80001177983 */ /* 0x000ea80000300800 */
[----:B------:R-:W2:Y:S04]  /*14ef0*/  LDL.LU R22, [R1+0x1ec] ;  /* 0x0001ec0001167983 */ /* 0x000ea80000300800 */
[----:B------:R-:W2:Y:S04]  /*14f00*/  LDL.LU R21, [R1+0x1f0] ;  /* 0x0001f00001157983 */ /* 0x000ea80000300800 */
[----:B------:R-:W2:Y:S04]  /*14f10*/  LDL.LU R20, [R1+0x1f4] ;  /* 0x0001f40001147983 */ /* 0x000ea80000300800 */
[----:B------:R-:W2:Y:S04]  /*14f20*/  LDL.LU R19, [R1+0x1f8] ;  /* 0x0001f80001137983 */ /* 0x000ea80000300800 */
[----:B------:R-:W2:Y:S04]  /*14f30*/  LDL.LU R18, [R1+0x1fc] ;  /* 0x0001fc0001127983 */ /* 0x000ea80000300800 */
[----:B------:R-:W3:Y:S04]  /*14f40*/  LDL.LU R7, [R1+0x8] ;  /* 0x0000080001077983 */ /* 0x000ee80000300800 */
[----:B------:R-:W4:Y:S04]  /*14f50*/  LDL.LU R6, [R1+0xc] ;  /* 0x00000c0001067983 */ /* 0x000f280000300800 */
[----:B------:R0:W-:Y:S04]  /*14f60*/  @P1 STG.E.U16 desc[UR36][R4.64], R3 ;  /* 0x0000000304001986 */ /* 0x0001e8000c101524 */
[----:B0-----:R-:W5:Y:S01]  /*14f70*/  LDL.LU R3, [R1+0x4] ;  /* 0x0000040001037983 */ /* 0x001f620000300800 */
[----:B------:R-:W-:Y:S01]  /*14f80*/  ISETP.GT.AND P0, PT, R0, 0x1, P3 ;  /* 0x000000010000780c */ /* 0x000fe20001f04270 */
[----:B------:R-:W-:Y:S01]  /*14f90*/  USHF.L.U32 UR5, UR8, 0x4, URZ ;  /* 0x0000000408057899 */ /* 0x000fe2000800063f */
[----:B------:R-:W-:Y:S01]  /*14fa0*/  ISETP.GT.AND P2, PT, R17, 0x8, PT ;  /* 0x000000081100780c */ /* 0x000fe20003f44270 */
[----:B------:R-:W-:Y:S01]  /*14fb0*/  USHF.L.U64.HI UR4, UR8, 0x4, UR9 ;  /* 0x0000000408047899 */ /* 0x000fe20008010209 */
[----:B---3--:R-:W-:-:S05]  /*14fc0*/  FMUL R7, R7, R2 ;  /* 0x0000000207077220 */ /* 0x008fca0000400000 */
[----:B------:R-:W-:-:S04]  /*14fd0*/  F2FP.F16.F32.PACK_AB R7, RZ, R7 ;  /* 0x00000007ff07723e */ /* 0x000fc800000000ff */
[----:B------:R-:W-:Y:S01]  /*14fe0*/  PRMT R8, R7, 0x7610, R8 ;  /* 0x0000761007087816 */ /* 0x000fe20000000008 */
[----:B-----5:R-:W-:-:S05]  /*14ff0*/  FMUL R3, R3, R2 ;  /* 0x0000000203037220 */ /* 0x020fca0000400000 */
[----:B------:R-:W-:-:S05]  /*15000*/  F2FP.F16.F32.PACK_AB R3, RZ, R3 ;  /* 0x00000003ff03723e */ /* 0x000fca00000000ff */
[----:B------:R4:W-:Y:S01]  /*15010*/  @P0 STG.E.U16 desc[UR36][R4.64+0x2], R3 ;  /* 0x0000020304000986 */ /* 0x0009e2000c101524 */
[----:B------:R-:W-:Y:S01]  /*15020*/  ISETP.GT.AND P0, PT, R0, RZ, P2 ;  /* 0x000000ff0000720c */ /* 0x000fe20001704270 */
[----:B----4-:R-:W-:Y:S01]  /*15030*/  FMUL R3, R6, R2 ;  /* 0x0000000206037220 */ /* 0x010fe20000400000 */
[----:B------:R-:W-:-:S04]  /*15040*/  IADD3 R6, P1, R4, UR5, RZ ;  /* 0x0000000504067c10 */ /* 0x000fc8000ff3e0ff */
[----:B------:R-:W-:Y:S02]  /*15050*/  IADD3.X R7, R5, UR4, RZ, P1, !PT ;  /* 0x0000000405077c10 */ /* 0x000fe40008ffe4ff */
[----:B------:R-:W-:-:S05]  /*15060*/  F2FP.F16.F32.PACK_AB R3, RZ, R3 ;  /* 0x00000003ff03723e */ /* 0x000fca00000000ff */
[----:B------:R0:W-:Y:S01]  /*15070*/  @P0 STG.E.U16 desc[UR36][R6.64], R8 ;  /* 0x0000000806000986 */ /* 0x0001e2000c101524 */
[----:B------:R-:W-:-:S03]  /*15080*/  ISETP.GT.AND P0, PT, R0, 0x1, P2 ;  /* 0x000000010000780c */ /* 0x000fc60001704270 */
[----:B0-----:R-:W3:Y:S10]  /*15090*/  LDL.LU R8, [R1+0x50] ;  /* 0x0000500001087983 */ /* 0x001ef40000300800 */
[----:B------:R0:W-:Y:S04]  /*150a0*/  @P0 STG.E.U16 desc[UR36][R6.64+0x2], R3 ;  /* 0x0000020306000986 */ /* 0x0001e8000c101524 */
[----:B0-----:R-:W4:Y:S01]  /*150b0*/  LDL.LU R3, [R1+0x10] ;  /* 0x0000100001037983 */ /* 0x001f220000300800 */
[----:B------:R-:W-:Y:S01]  /*150c0*/  ISETP.GT.AND P0, PT, R0, 0x8, P3 ;  /* 0x000000080000780c */ /* 0x000fe20001f04270 */
[----:B----4-:R-:W-:-:S05]  /*150d0*/  FMUL R3, R3, R2 ;  /* 0x0000000203037220 */ /* 0x010fca0000400000 */
[----:B------:R-:W-:-:S07]  /*150e0*/  F2FP.F16.F32.PACK_AB R3, RZ, R3 ;  /* 0x00000003ff03723e */ /* 0x000fce00000000ff */
        /* <DEDUP_REMOVED lines=73> */
[----:B---3--:R-:W-:-:S05]  /*15580*/  FMUL R8, R8, R2 ;  /* 0x0000000208087220 */ /* 0x008fca0000400000 */
[----:B------:R-:W-:Y:S01]  /*15590*/  F2FP.F16.F32.PACK_AB R8, RZ, R8 ;  /* 0x00000008ff08723e */ /* 0x000fe200000000ff */
[----:B----4-:R-:W-:-:S05]  /*155a0*/  FMUL R3, R3, R2 ;  /* 0x0000000203037220 */ /* 0x010fca0000400000 */
[----:B------:R-:W-:-:S05]  /*155b0*/  F2FP.F16.F32.PACK_AB R3, RZ, R3 ;  /* 0x00000003ff03723e */ /* 0x000fca00000000ff */
[----:B------:R0:W-:Y:S01]  /*155c0*/  @P0 STG.E.U16 desc[UR36][R6.64+0x42], R3 ;  /* 0x0000420306000986 */ /* 0x0001e2000c101524 */
[----:B------:R-:W-:-:S03]  /*155d0*/  ISETP.GT.AND P0, PT, R0, 0x28, P3 ;  /* 0x000000280000780c */ /* 0x000fc60001f04270 */
[----:B0-----:R-:W3:Y:S01]  /*155e0*/  LDL.LU R3, [R1+0x54] ;  /* 0x0000540001037983 */ /* 0x001ee20000300800 */
[----:B------:R-:W-:-:S09]  /*155f0*/  ISETP.GT.AND P1, PT, R0, 0x29, P3 ;  /* 0x000000290000780c */ /* 0x000fd20001f24270 */
[----:B------:R0:W-:Y:S04]  /*15600*/  @P0 STG.E.U16 desc[UR36][R4.64+0x50], R8 ;  /* 0x0000500804000986 */ /* 0x0001e8000c101524 */
[----:B0-----:R-:W4:Y:S01]  /*15610*/  LDL.LU R8, [R1+0x58] ;  /* 0x0000580001087983 */ /* 0x001f220000300800 */
[----:B---3--:R-:W-:-:S05]  /*15620*/  FMUL R3, R3, R2 ;  /* 0x0000000203037220 */ /* 0x008fca0000400000 */
[----:B------:R-:W-:-:S05]  /*15630*/  F2FP.F16.F32.PACK_AB R3, RZ, R3 ;  /* 0x00000003ff03723e */ /* 0x000fca00000000ff */
[----:B------:R0:W-:Y:S01]  /*15640*/  @P1 STG.E.U16 desc[UR36][R4.64+0x52], R3 ;  /* 0x0000520304001986 */ /* 0x0001e2000c101524 */
[----:B----4-:R-:W-:-:S05]  /*15650*/  FMUL R8, R8, R2 ;  /* 0x0000000208087220 */ /* 0x010fca0000400000 */
[----:B------:R-:W-:Y:S01]  /*15660*/  F2FP.F16.F32.PACK_AB R8, RZ, R8 ;  /* 0x00000008ff08723e */ /* 0x000fe200000000ff */
[----:B0-----:R-:W3:Y:S03]  /*15670*/  LDL.LU R3, [R1+0x5c] ;  /* 0x00005c0001037983 */ /* 0x001ee60000300800 */
[----:B------:R-:W-:Y:S02]  /*15680*/  PRMT R10, R8, 0x7610, R10 ;  /* 0x00007610080a7816 */ /* 0x000fe4000000000a */
[----:B------:R-:W4:Y:S01]  /*15690*/  LDL.LU R8, [R1+0x64] ;  /* 0x0000640001087983 */ /* 0x000f220000300800 */
[C---:B------:R-:W-:Y:S02]  /*156a0*/  ISETP.GT.AND P1, PT, R0.reuse, 0x28, P2 ;  /* 0x000000280000780c */ /* 0x040fe40001724270 */
[C---:B------:R-:W-:Y:S02]  /*156b0*/  ISETP.GT.AND P4, PT, R0.reuse, 0x29, P2 ;  /* 0x000000290000780c */ /* 0x040fe40001784270 */
[C---:B------:R-:W-:Y:S01]  /*156c0*/  ISETP.GT.AND P5, PT, R0.reuse, 0x30, P3 ;  /* 0x000000300000780c */ /* 0x040fe20001fa4270 */
[----:B------:R-:W-:Y:S01]  /*156d0*/  FMUL R9, R9, R2 ;  /* 0x0000000209097220 */ /* 0x000fe20000400000 */
[----:B------:R-:W-:-:S04]  /*156e0*/  ISETP.GT.AND P0, PT, R0, 0x31, P3 ;  /* 0x000000310000780c */ /* 0x000fc80001f04270 */
[----:B------:R-:W-:-:S03]  /*156f0*/  F2FP.F16.F32.PACK_AB R9, RZ, R9 ;  /* 0x00000009ff09723e */ /* 0x000fc600000000ff */
[----:B------:R0:W-:Y:S04]  /*15700*/  @P1 STG.E.U16 desc[UR36][R6.64+0x50], R10 ;  /* 0x0000500a06001986 */ /* 0x0001e8000c101524 */
[----:B0-----:R-:W5:Y:S01]  /*15710*/  LDL.LU R10, [R1+0x74] ;  /* 0x00007400010a7983 */ /* 0x001f620000300800 */
[----:B---3--:R-:W-:-:S05]  /*15720*/  FMUL R3, R3, R2 ;  /* 0x0000000203037220 */ /* 0x008fca0000400000 */
[----:B------:R-:W-:Y:S01]  /*15730*/  F2FP.F16.F32.PACK_AB R3, RZ, R3 ;  /* 0x00000003ff03723e */ /* 0x000fe200000000ff */
[----:B----4-:R-:W-:-:S04]  /*15740*/  FMUL R8, R8, R2 ;  /* 0x0000000208087220 */ /* 0x010fc80000400000 */
[----:B------:R0:W-:Y:S04]  /*15750*/  @P4 STG.E.U16 desc[UR36][R6.64+0x52], R3 ;  /* 0x0000520306004986 */ /* 0x0001e8000c101524 */
[----:B------:R1:W-:Y:S01]  /*15760*/  @P5 STG.E.U16 desc[UR36][R4.64+0x60], R9 ;  /* 0x0000600904005986 */ /* 0x0003e2000c101524 */
[----:B0-----:R-:W-:-:S03]  /*15770*/  F2FP.F16.F32.PACK_AB R3, RZ, R8 ;  /* 0x00000008ff03723e */ /* 0x001fc600000000ff */
[----:B------:R-:W3:Y:S01]  /*15780*/  LDL.LU R8, [R1+0x68] ;  /* 0x0000680001087983 */ /* 0x000ee20000300800 */
[----:B-1----:R-:W-:-:S03]  /*15790*/  PRMT R9, R3, 0x7610, R9 ;  /* 0x0000761003097816 */ /* 0x002fc60000000009 */
[----:B------:R-:W4:Y:S04]  /*157a0*/  LDL.LU R3, [R1+0x6c] ;  /* 0x00006c0001037983 */ /* 0x000f280000300800 */
[----:B------:R0:W-:Y:S04]  /*157b0*/  @P0 STG.E.U16 desc[UR36][R4.64+0x62], R9 ;  /* 0x0000620904000986 */ /* 0x0001e8000c101524 */
[----:B0-----:R-:W2:Y:S01]  /*157c0*/  LDL.LU R9, [R1+0x70] ;  /* 0x0000700001097983 */ /* 0x001ea20000300800 */
[----:B------:R-:W-:Y:S01]  /*157d0*/  ISETP.GT.AND P1, PT, R0, 0x30, P2 ;  /* 0x000000300000780c */ /* 0x000fe20001724270 */
[----:B---3--:R-:W-:-:S05]  /*157e0*/  FMUL R8, R8, R2 ;  /* 0x0000000208087220 */ /* 0x008fca0000400000 */
[----:B------:R-:W-:-:S07]  /*157f0*/  F2FP.F16.F32.PACK_AB R8, RZ, R8 ;  /* 0x00000008ff08723e */ /* 0x000fce00000000ff */
[----:B------:R0:W-:Y:S01]  /*15800*/  @P1 STG.E.U16 desc[UR36][R6.64+0x60], R8 ;  /* 0x0000600806001986 */ /* 0x0001e2000c101524 */
[----:B--2---:R-:W-:-:S05]  /*15810*/  FMUL R9, R9, R2 ;  /* 0x0000000209097220 */ /* 0x004fca0000400000 */
[----:B0-----:R-:W-:-:S04]  /*15820*/  F2FP.F16.F32.PACK_AB R8, RZ, R9 ;  /* 0x00000009ff08723e */ /* 0x001fc800000000ff */
[----:B------:R-:W-:Y:S02]  /*15830*/  PRMT R9, R8, 0x7610, R9 ;  /* 0x0000761008097816 */ /* 0x000fe40000000009 */
[----:B------:R-:W2:Y:S01]  /*15840*/  LDL.LU R8, [R1+0x78] ;  /* 0x0000780001087983 */ /* 0x000ea20000300800 */
[----:B------:R-:W-:Y:S01]  /*15850*/  ISETP.GT.AND P4, PT, R0, 0x31, P2 ;  /* 0x000000310000780c */ /* 0x000fe20001784270 */
[-C--:B----4-:R-:W-:Y:S01]  /*15860*/  FMUL R3, R3, R2.reuse ;  /* 0x0000000203037220 */ /* 0x090fe20000400000 */
[----:B-----5:R-:W-:Y:S01]  /*15870*/  FMUL R10, R10, R2 ;  /* 0x000000020a0a7220 */ /* 0x020fe20000400000 */
[----:B------:R-:W-:-:S03]  /*15880*/  ISETP.GT.AND P5, PT, R0, 0x38, P3 ;  /* 0x000000380000780c */ /* 0x000fc60001fa4270 */
[----:B------:R-:W-:Y:S02]  /*15890*/  F2FP.F16.F32.PACK_AB R3, RZ, R3 ;  /* 0x00000003ff03723e */ /* 0x000fe400000000ff */
[----:B------:R-:W-:-:S05]  /*158a0*/  ISETP.GT.AND P6, PT, R0, 0x39, P3 ;  /* 0x000000390000780c */ /* 0x000fca0001fc4270 */
[----:B------:R0:W-:Y:S04]  /*158b0*/  @P4 STG.E.U16 desc[UR36][R6.64+0x62], R3 ;  /* 0x0000620306004986 */ /* 0x0001e8000c101524 */
[----:B------:R1:W-:Y:S01]  /*158c0*/  @P5 STG.E.U16 desc[UR36][R4.64+0x70], R9 ;  /* 0x0000700904005986 */ /* 0x0003e2000c101524 */
[----:B0-----:R-:W-:-:S04]  /*158d0*/  F2FP.F16.F32.PACK_AB R3, RZ, R10 ;  /* 0x0000000aff03723e */ /* 0x001fc800000000ff */
[----:B------:R-:W-:Y:S01]  /*158e0*/  PRMT R10, R3, 0x7610, R10 ;  /* 0x00007610030a7816 */ /* 0x000fe2000000000a */
[----:B-1----:R-:W3:Y:S04]  /*158f0*/  LDL.LU R9, [R1+0x7c] ;  /* 0x00007c0001097983 */ /* 0x002ee80000300800 */
[----:B------:R0:W-:Y:S01]  /*15900*/  @P6 STG.E.U16 desc[UR36][R4.64+0x72], R10 ;  /* 0x0000720a04006986 */ /* 0x0001e2000c101524 */
[----:B--2---:R-:W-:-:S05]  /*15910*/  FMUL R8, R8, R2 ;  /* 0x0000000208087220 */ /* 0x004fca0000400000 */
[----:B------:R-:W-:Y:S02]  /*15920*/  F2FP.F16.F32.PACK_AB R3, RZ, R8 ;  /* 0x00000008ff03723e */ /* 0x000fe400000000ff */
[----:B------:R-:W2:Y:S02]  /*15930*/  LDL.LU R8, [R1+0x80] ;  /* 0x0000800001087983 */ /* 0x000ea40000300800 */
[----:B0-----:R-:W-:Y:S02]  /*15940*/  PRMT R10, R3, 0x7610, R10 ;  /* 0x00007610030a7816 */ /* 0x001fe4000000000a */
[----:B------:R-:W4:Y:S01]  /*15950*/  LDL.LU R3, [R1+0x84] ;  /* 0x0000840001037983 */ /* 0x000f220000300800 */
[----:B------:R-:W-:-:S13]  /*15960*/  ISETP.GT.AND P0, PT, R0, 0x38, P2 ;  /* 0x000000380000780c */ /* 0x000fda0001704270 */
[----:B------:R0:W-:Y:S01]  /*15970*/  @P0 STG.E.U16 desc[UR36][R6.64+0x70], R10 ;  /* 0x0000700a06000986 */ /* 0x0001e2000c101524 */
[-C--:B--2---:R-:W-:Y:S01]  /*15980*/  FMUL R8, R8, R2.reuse ;  /* 0x0000000208087220 */ /* 0x084fe20000400000 */
[----:B----4-:R-:W-:-:S04]  /*15990*/  FMUL R3, R3, R2 ;  /* 0x0000000203037220 */ /* 0x010fc80000400000 */
[----:B0-----:R-:W-:Y:S02]  /*159a0*/  F2FP.F16.F32.PACK_AB R10, RZ, R8 ;  /* 0x00000008ff0a723e */ /* 0x001fe400000000ff */
[----:B------:R-:W-:Y:S02]  /*159b0*/  F2FP.F16.F32.PACK_AB R8, RZ, R3 ;  /* 0x00000003ff08723e */ /* 0x000fe400000000ff */
[----:B------:R-:W2:Y:S01]  /*159c0*/  LDL.LU R3, [R1+0x88] ;  /* 0x0000880001037983 */ /* 0x000ea20000300800 */
[----:B------:R-:W-:Y:S01]  /*159d0*/  ISETP.GT.AND P1, PT, R0, 0x39, P2 ;  /* 0x000000390000780c */ /* 0x000fe20001724270 */
[----:B---3--:R-:W-:-:S05]  /*159e0*/  FMUL R9, R9, R2 ;  /* 0x0000000209097220 */ /* 0x008fca0000400000 */
[----:B------:R-:W-:-:S07]  /*159f0*/  F2FP.F16.F32.PACK_AB R9, RZ, R9 ;  /* 0x00000009ff09723e */ /* 0x000fce00000000ff */
[----:B------:R0:W-:Y:S04]  /*15a00*/  @P1 STG.E.U16 desc[UR36][R6.64+0x72], R9 ;  /* 0x0000720906001986 */ /* 0x0001e8000c101524 */
[----:B0-----:R-:W3:Y:S01]  /*15a10*/  LDL.LU R9, [R1+0x94] ;  /* 0x0000940001097983 */ /* 0x001ee20000300800 */
[----:B--2---:R-:W-:-:S05]  /*15a20*/  FMUL R3, R3, R2 ;  /* 0x0000000203037220 */ /* 0x004fca0000400000 */
[----:B------:R-:W-:-:S04]  /*15a30*/  F2FP.F16.F32.PACK_AB R3, RZ, R3 ;  /* 0x00000003ff03723e */ /* 0x000fc800000000ff */
[----:B------:R-:W-:Y:S02]  /*15a40*/  PRMT R12, R3, 0x7610, R12 ;  /* 0x00007610030c7816 */ /* 0x000fe4000000000c */
[----:B------:R-:W2:Y:S01]  /*15a50*/  LDL.LU R3, [R1+0x90] ;  /* 0x0000900001037983 */ /* 0x000ea20000300800 */
[----:B------:R-:W-:-:S13]  /*15a60*/  ISETP.GT.AND P4, PT, R0, 0x40, P3 ;  /* 0x000000400000780c */ /* 0x000fda0001f84270 */
[----:B------:R0:W-:Y:S01]  /*15a70*/  @P4 STG.E.U16 desc[UR36][R4.64+0x80], R10 ;  /* 0x0000800a04004986 */ /* 0x0001e2000c101524 */
[----:B--2---:R-:W-:-:S05]  /*15a80*/  FMUL R3, R3, R2 ;  /* 0x0000000203037220 */ /* 0x004fca0000400000 */
[----:B0-----:R-:W-:Y:S02]  /*15a90*/  F2FP.F16.F32.PACK_AB R10, RZ, R3 ;  /* 0x00000003ff0a723e */ /* 0x001fe400000000ff */
[----:B------:R-:W2:Y:S01]  /*15aa0*/  LDL.LU R3, [R1+0x98] ;  /* 0x0000980001037983 */ /* 0x000ea20000300800 */
[C---:B------:R-:W-:Y:S02]  /*15ab0*/  ISETP.GT.AND P5, PT, R0.reuse, 0x41, P3 ;  /* 0x000000410000780c */ /* 0x040fe40001fa4270 */
[C---:B------:R-:W-:Y:S01]  /*15ac0*/  ISETP.GT.AND P0, PT, R0.reuse, 0x40, P2 ;  /* 0x000000400000780c */ /* 0x040fe20001704270 */
[-C--:B---3--:R-:W-:Y:S01]  /*15ad0*/  FMUL R9, R9, R2.reuse ;  /* 0x0000000209097220 */ /* 0x088fe20000400000 */
[C---:B------:R-:W-:Y:S01]  /*15ae0*/  ISETP.GT.AND P1, PT, R0.reuse, 0x41, P2 ;  /* 0x000000410000780c */ /* 0x040fe20001724270 */
[----:B------:R-:W-:Y:S01]  /*15af0*/  FMUL R11, R11, R2 ;  /* 0x000000020b0b7220 */ /* 0x000fe20000400000 */
[----:B------:R-:W-:Y:S02]  /*15b00*/  ISETP.GT.AND P4, PT, R0, 0x48, P3 ;  /* 0x000000480000780c */ /* 0x000fe40001f84270 */
[----:B------:R-:W-:-:S05]  /*15b10*/  F2FP.F16.F32.PACK_AB R9, RZ, R9 ;  /* 0x00000009ff09723e */ /* 0x000fca00000000ff */
[----:B------:R0:W-:Y:S01]  /*15b20*/  @P5 STG.E.U16 desc[UR36][R4.64+0x82], R8 ;  /* 0x0000820804005986 */ /* 0x0001e2000c101524 */
[----:B------:R-:W-:-:S03]  /*15b30*/  ISETP.GT.AND P5, PT, R0, 0x49, P3 ;  /* 0x000000490000780c */ /* 0x000fc60001fa4270 */
[----:B------:R1:W-:Y:S01]  /*15b40*/  @P0 STG.E.U16 desc[UR36][R6.64+0x80], R12 ;  /* 0x0000800c06000986 */ /* 0x0003e2000c101524 */
[----:B------:R-:W-:Y:S02]  /*15b50*/  ISETP.GT.AND P0, PT, R0, 0x48, P2 ;  /* 0x000000480000780c */ /* 0x000fe40001704270 */
[----:B------:R-:W-:Y:S02]  /*15b60*/  F2FP.F16.F32.PACK_AB R11, RZ, R11 ;  /* 0x0000000bff0b723e */ /* 0x000fe400000000ff */
[----:B0-----:R-:W-:-:S03]  /*15b70*/  PRMT R8, R10, 0x7610, R8 ;  /* 0x000076100a087816 */ /* 0x001fc60000000008 */
[----:B------:R-:W-:Y:S01]  /*15b80*/  @P1 STG.E.U16 desc[UR36][R6.64+0x82], R11 ;  /* 0x0000820b06001986 */ /* 0x000fe2000c101524 */
[----:B-1----:R-:W-:Y:S02]  /*15b90*/  PRMT R12, R9, 0x7610, R12 ;  /* 0x00007610090c7816 */ /* 0x002fe4000000000c */
[C---:B------:R-:W-:Y:S01]  /*15ba0*/  ISETP.GT.AND P1, PT, R0.reuse, 0x49, P2 ;  /* 0x000000490000780c */ /* 0x040fe20001724270 */
[----:B------:R0:W-:Y:S01]  /*15bb0*/  @P4 STG.E.U16 desc[UR36][R4.64+0x90], R8 ;  /* 0x0000900804004986 */ /* 0x0001e2000c101524 */
[----:B------:R-:W-:-:S03]  /*15bc0*/  ISETP.GT.AND P4, PT, R0, 0x50, P3 ;  /* 0x000000500000780c */ /* 0x000fc60001f84270 */
[----:B------:R1:W-:Y:S01]  /*15bd0*/  @P5 STG.E.U16 desc[UR36][R4.64+0x92], R12 ;  /* 0x0000920c04005986 */ /* 0x0003e2000c101524 */
[----:B0-----:R-:W-:Y:S01]  /*15be0*/  FMUL R8, R233, R2 ;  /* 0x00000002e9087220 */ /* 0x001fe20000400000 */
[----:B------:R-:W-:-:S04]  /*15bf0*/  ISETP.GT.AND P5, PT, R0, 0x51, P3 ;  /* 0x000000510000780c */ /* 0x000fc80001fa4270 */
[----:B------:R-:W-:-:S04]  /*15c00*/  F2FP.F16.F32.PACK_AB R8, RZ, R8 ;  /* 0x00000008ff08723e */ /* 0x000fc800000000ff */
[----:B-1----:R-:W-:Y:S02]  /*15c10*/  PRMT R12, R8, 0x7610, R12 ;  /* 0x00007610080c7816 */ /* 0x002fe4000000000c */
[----:B------:R-:W-:Y:S01]  /*15c20*/  ISETP.GT.AND P6, PT, R0, 0x71, P3 ;  /* 0x000000710000780c */ /* 0x000fe20001fc4270 */
[----:B--2---:R-:W-:-:S05]  /*15c30*/  FMUL R3, R3, R2 ;  /* 0x0000000203037220 */ /* 0x004fca0000400000 */
[----:B------:R-:W-:Y:S01]  /*15c40*/  F2FP.F16.F32.PACK_AB R10, RZ, R3 ;  /* 0x00000003ff0a723e */ /* 0x000fe200000000ff */
[----:B------:R-:W-:-:S05]  /*15c50*/  FMUL R3, R235, R2 ;  /* 0x00000002eb037220 */ /* 0x000fca0000400000 */
[----:B------:R-:W-:Y:S01]  /*15c60*/  F2FP.F16.F32.PACK_AB R9, RZ, R3 ;  /* 0x00000003ff09723e */ /* 0x000fe200000000ff */
[-C--:B------:R-:W-:Y:S01]  /*15c70*/  FMUL R3, R234, R2.reuse ;  /* 0x00000002ea037220 */ /* 0x080fe20000400000 */
[----:B------:R0:W-:Y:S04]  /*15c80*/  @P0 STG.E.U16 desc[UR36][R6.64+0x90], R10 ;  /* 0x0000900a06000986 */ /* 0x0001e8000c101524 */
[----:B------:R-:W-:Y:S02]  /*15c90*/  F2FP.F16.F32.PACK_AB R3, RZ, R3 ;  /* 0x00000003ff03723e */ /* 0x000fe400000000ff */
[----:B------:R-:W-:Y:S01]  /*15ca0*/  PRMT R11, R9, 0x7610, R11 ;  /* 0x00007610090b7816 */ /* 0x000fe2000000000b */
[-C--:B------:R-:W-:Y:S01]  /*15cb0*/  FMUL R9, R232, R2.reuse ;  /* 0x00000002e8097220 */ /* 0x080fe20000400000 */
[----:B0-----:R-:W-:Y:S01]  /*15cc0*/  PRMT R10, R3, 0x7610, R10 ;  /* 0x00007610030a7816 */ /* 0x001fe2000000000a */
[----:B------:R-:W-:-:S02]  /*15cd0*/  FMUL R3, R231, R2 ;  /* 0x00000002e7037220 */ /* 0x000fc40000400000 */
[----:B------:R0:W-:Y:S01]  /*15ce0*/  @P1 STG.E.U16 desc[UR36][R6.64+0x92], R11 ;  /* 0x0000920b06001986 */ /* 0x0001e2000c101524 */
[----:B------:R-:W-:Y:S02]  /*15cf0*/  ISETP.GT.AND P1, PT, R0, 0x50, P2 ;  /* 0x000000500000780c */ /* 0x000fe40001724270 */
[----:B------:R-:W-:Y:S02]  /*15d00*/  F2FP.F16.F32.PACK_AB R9, RZ, R9 ;  /* 0x00000009ff09723e */ /* 0x000fe400000000ff */
[----:B------:R-:W-:Y:S01]  /*15d10*/  F2FP.F16.F32.PACK_AB R8, RZ, R3 ;  /* 0x00000003ff08723e */ /* 0x000fe200000000ff */
[----:B------:R-:W-:Y:S01]  /*15d20*/  FMUL R3, R230, R2 ;  /* 0x00000002e6037220 */ /* 0x000fe20000400000 */
[C---:B------:R-:W-:Y:S01]  /*15d30*/  ISETP.GT.AND P0, PT, R0.reuse, 0x51, P2 ;  /* 0x000000510000780c */ /* 0x040fe20001704270 */
[----:B------:R1:W-:Y:S01]  /*15d40*/  @P4 STG.E.U16 desc[UR36][R4.64+0xa0], R10 ;  /* 0x0000a00a04004986 */ /* 0x0003e2000c101524 */
[----:B------:R-:W-:Y:S02]  /*15d50*/  ISETP.GT.AND P4, PT, R0, 0x58, P3 ;  /* 0x000000580000780c */ /* 0x000fe40001f84270 */
[----:B0-----:R-:W-:-:S02]  /*15d60*/  PRMT R11, R9, 0x7610, R11 ;  /* 0x00007610090b7816 */ /* 0x001fc4000000000b */
[----:B------:R-:W-:Y:S01]  /*15d70*/  F2FP.F16.F32.PACK_AB R9, RZ, R3 ;  /* 0x00000003ff09723e */ /* 0x000fe200000000ff */
[-C--:B------:R-:W-:Y:S01]  /*15d80*/  FMUL R3, R228, R2.reuse ;  /* 0x00000002e4037220 */ /* 0x080fe20000400000 */
[----:B------:R-:W-:Y:S01]  /*15d90*/  PRMT R13, R8, 0x7610, R13 ;  /* 0x00007610080d7816 */ /* 0x000fe2000000000d */
[----:B------:R-:W-:Y:S01]  /*15da0*/  FMUL R8, R229, R2 ;  /* 0x00000002e5087220 */ /* 0x000fe20000400000 */
[----:B------:R-:W-:Y:S01]  /*15db0*/  @P5 STG.E.U16 desc[UR36][R4.64+0xa2], R12 ;  /* 0x0000a20c04005986 */ /* 0x000fe2000c101524 */
[----:B------:R-:W-:Y:S02]  /*15dc0*/  ISETP.GT.AND P5, PT, R0, 0x59, P3 ;  /* 0x000000590000780c */ /* 0x000fe40001fa4270 */
[----:B------:R-:W-:Y:S01]  /*15dd0*/  F2FP.F16.F32.PACK_AB R3, RZ, R3 ;  /* 0x00000003ff03723e */ /* 0x000fe200000000ff */
[----:B------:R0:W-:Y:S01]  /*15de0*/  @P1 STG.E.U16 desc[UR36][R6.64+0xa0], R11 ;  /* 0x0000a00b06001986 */ /* 0x0001e2000c101524 */
[----:B-1----:R-:W-:Y:S01]  /*15df0*/  F2FP.F16.F32.PACK_AB R10, RZ, R8 ;  /* 0x00000008ff0a723e */ /* 0x002fe200000000ff */
[----:B------:R-:W-:-:S02]  /*15e00*/  FMUL R8, R227, R2 ;  /* 0x00000002e3087220 */ /* 0x000fc40000400000 */
[----:B------:R-:W-:Y:S01]  /*15e10*/  @P0 STG.E.U16 desc[UR36][R6.64+0xa2], R13 ;  /* 0x0000a20d06000986 */ /* 0x000fe2000c101524 */
[C---:B------:R-:W-:Y:S02]  /*15e20*/  ISETP.GT.AND P0, PT, R0.reuse, 0x58, P2 ;  /* 0x000000580000780c */ /* 0x040fe40001704270 */
[C---:B------:R-:W-:Y:S01]  /*15e30*/  ISETP.GT.AND P1, PT, R0.reuse, 0x59, P2 ;  /* 0x000000590000780c */ /* 0x040fe20001724270 */
[----:B------:R1:W-:Y:S01]  /*15e40*/  @P4 STG.E.U16 desc[UR36][R4.64+0xb0], R9 ;  /* 0x0000b00904004986 */ /* 0x0003e2000c101524 */
[----:B------:R-:W-:Y:S02]  /*15e50*/  ISETP.GT.AND P4, PT, R0, 0x60, P3 ;  /* 0x000000600000780c */ /* 0x000fe40001f84270 */
[----:B0-----:R-:W-:Y:S01]  /*15e60*/  PRMT R11, R3, 0x7610, R11 ;  /* 0x00007610030b7816 */ /* 0x001fe2000000000b */
[----:B------:R-:W-:Y:S01]  /*15e70*/  FMUL R3, R226, R2 ;  /* 0x00000002e2037220 */ /* 0x000fe20000400000 */
[----:B------:R-:W-:Y:S01]  /*15e80*/  F2FP.F16.F32.PACK_AB R8, RZ, R8 ;  /* 0x00000008ff08723e */ /* 0x000fe200000000ff */
[----:B------:R0:W-:Y:S03]  /*15e90*/  @P5 STG.E.U16 desc[UR36][R4.64+0xb2], R10 ;  /* 0x0000b20a04005986 */ /* 0x0001e6000c101524 */
[----:B-1----:R-:W-:Y:S01]  /*15ea0*/  F2FP.F16.F32.PACK_AB R9, RZ, R3 ;  /* 0x00000003ff09723e */ /* 0x002fe200000000ff */
[-C--:B------:R-:W-:Y:S01]  /*15eb0*/  FMUL R3, R225, R2.reuse ;  /* 0x00000002e1037220 */ /* 0x080fe20000400000 */
[----:B------:R-:W-:Y:S01]  /*15ec0*/  PRMT R12, R8, 0x7610, R12 ;  /* 0x00007610080c7816 */ /* 0x000fe2000000000c */
[----:B------:R-:W-:Y:S01]  /*15ed0*/  FMUL R8, R224, R2 ;  /* 0x00000002e0087220 */ /* 0x000fe20000400000 */
[----:B------:R1:W-:Y:S01]  /*15ee0*/  @P0 STG.E.U16 desc[UR36][R6.64+0xb0], R11 ;  /* 0x0000b00b06000986 */ /* 0x0003e2000c101524 */
[----:B0-----:R-:W-:-:S02]  /*15ef0*/  PRMT R10, R9, 0x7610, R10 ;  /* 0x00007610090a7816 */ /* 0x001fc4000000000a */
[----:B------:R-:W-:Y:S01]  /*15f00*/  F2FP.F16.F32.PACK_AB R3, RZ, R3 ;  /* 0x00000003ff03723e */ /* 0x000fe200000000ff */
[----:B------:R0:W-:Y:S01]  /*15f10*/  @P1 STG.E.U16 desc[UR36][R6.64+0xb2], R12 ;  /* 0x0000b20c06001986 */ /* 0x0001e2000c101524 */
[C---:B------:R-:W-:Y:S01]  /*15f20*/  ISETP.GT.AND P5, PT, R0.reuse, 0x61, P3 ;  /* 0x000000610000780c */ /* 0x040fe20001fa4270 */
[-C--:B------:R-:W-:Y:S01]  /*15f30*/  FMUL R9, R223, R2.reuse ;  /* 0x00000002df097220 */ /* 0x080fe20000400000 */
[C---:B------:R-:W-:Y:S01]  /*15f40*/  ISETP.GT.AND P1, PT, R0.reuse, 0x60, P2 ;  /* 0x000000600000780c */ /* 0x040fe20001724270 */
[----:B------:R-:W-:Y:S01]  /*15f50*/  @P4 STG.E.U16 desc[UR36][R4.64+0xc0], R10 ;  /* 0x0000c00a04004986 */ /* 0x000fe2000c101524 */
[----:B------:R-:W-:Y:S02]  /*15f60*/  ISETP.GT.AND P4, PT, R0, 0x61, P2 ;  /* 0x000000610000780c */ /* 0x000fe40001784270 */
[----:B-1----:R-:W-:Y:S01]  /*15f70*/  PRMT R11, R3, 0x7610, R11 ;  /* 0x00007610030b7816 */ /* 0x002fe2000000000b */
[----:B------:R-:W-:Y:S01]  /*15f80*/  FMUL R3, R222, R2 ;  /* 0x00000002de037220 */ /* 0x000fe20000400000 */
[----:B------:R-:W-:-:S02]  /*15f90*/  F2FP.F16.F32.PACK_AB R8, RZ, R8 ;  /* 0x00000008ff08723e */ /* 0x000fc400000000ff */
[----:B------:R-:W-:Y:S02]  /*15fa0*/  F2FP.F16.F32.PACK_AB R9, RZ, R9 ;  /* 0x00000009ff09723e */ /* 0x000fe400000000ff */
[----:B0-----:R-:W-:Y:S02]  /*15fb0*/  PRMT R12, R8, 0x7610, R12 ;  /* 0x00007610080c7816 */ /* 0x001fe4000000000c */
[----:B------:R-:W-:Y:S01]  /*15fc0*/  F2FP.F16.F32.PACK_AB R8, RZ, R3 ;  /* 0x00000003ff08723e */ /* 0x000fe200000000ff */
[-C--:B------:R-:W-:Y:S01]  /*15fd0*/  FMUL R3, R221, R2.reuse ;  /* 0x00000002dd037220 */ /* 0x080fe20000400000 */
[----:B------:R-:W-:Y:S01]  /*15fe0*/  PRMT R13, R9, 0x7610, R13 ;  /* 0x00007610090d7816 */ /* 0x000fe2000000000d */
[----:B------:R0:W-:Y:S01]  /*15ff0*/  @P5 STG.E.U16 desc[UR36][R4.64+0xc2], R11 ;  /* 0x0000c20b04005986 */ /* 0x0001e2000c101524 */
[----:B------:R-:W-:Y:S02]  /*16000*/  ISETP.GT.AND P0, PT, R0, 0x68, P3 ;  /* 0x000000680000780c */ /* 0x000fe40001f04270 */
[----:B------:R-:W-:Y:S01]  /*16010*/  F2FP.F16.F32.PACK_AB R9, RZ, R3 ;  /* 0x00000003ff09723e */ /* 0x000fe200000000ff */
[----:B------:R1:W-:Y:S01]  /*16020*/  @P1 STG.E.U16 desc[UR36][R6.64+0xc0], R12 ;  /* 0x0000c00c06001986 */ /* 0x0003e2000c101524 */
[----:B------:R-:W-:-:S03]  /*16030*/  FMUL R3, R219, R2 ;  /* 0x00000002db037220 */ /* 0x000fc60000400000 */
[----:B------:R-:W-:Y:S01]  /*16040*/  @P4 STG.E.U16 desc[UR36][R6.64+0xc2], R13 ;  /* 0x0000c20d06004986 */ /* 0x000fe2000c101524 */
[----:B------:R-:W-:Y:S02]  /*16050*/  ISETP.GT.AND P4, PT, R0, 0x69, P3 ;  /* 0x000000690000780c */ /* 0x000fe40001f84270 */
[----:B------:R-:W-:Y:S01]  /*16060*/  PRMT R14, R8, 0x7610, R14 ;  /* 0x00007610080e7816 */ /* 0x000fe2000000000e */
[-C--:B------:R-:W-:Y:S01]  /*16070*/  FMUL R8, R220, R2.reuse ;  /* 0x00000002dc087220 */ /* 0x080fe20000400000 */
[----:B------:R-:W-:Y:S02]  /*16080*/  F2FP.F16.F32.PACK_AB R3, RZ, R3 ;  /* 0x00000003ff03723e */ /* 0x000fe400000000ff */
[----:B------:R-:W-:Y:S01]  /*16090*/  ISETP.GT.AND P1, PT, R0, 0x68, P2 ;  /* 0x000000680000780c */ /* 0x000fe20001724270 */
[----:B------:R-:W-:Y:S01]  /*160a0*/  @P0 STG.E.U16 desc[UR36][R4.64+0xd0], R14 ;  /* 0x0000d00e04000986 */ /* 0x000fe2000c101524 */
[----:B0-----:R-:W-:Y:S01]  /*160b0*/  PRMT R11, R3, 0x7610, R11 ;  /* 0x00007610030b7816 */ /* 0x001fe2000000000b */
[----:B------:R-:W-:Y:S01]  /*160c0*/  FMUL R3, R217, R2 ;  /* 0x00000002d9037220 */ /* 0x000fe20000400000 */
[----:B------:R-:W-:Y:S01]  /*160d0*/  F2FP.F16.F32.PACK_AB R10, RZ, R8 ;  /* 0x00000008ff0a723e */ /* 0x000fe200000000ff */
[----:B------:R-:W-:Y:S01]  /*160e0*/  FMUL R8, R218, R2 ;  /* 0x00000002da087220 */ /* 0x000fe20000400000 */
[C---:B------:R-:W-:Y:S01]  /*160f0*/  ISETP.GT.AND P0, PT, R0.reuse, 0x69, P2 ;  /* 0x000000690000780c */ /* 0x040fe20001704270 */
[----:B------:R0:W-:Y:S01]  /*16100*/  @P4 STG.E.U16 desc[UR36][R4.64+0xd2], R9 ;  /* 0x0000d20904004986 */ /* 0x0001e2000c101524 */
[----:B------:R-:W-:-:S02]  /*16110*/  ISETP.GT.AND P5, PT, R0, 0x70, P3 ;  /* 0x000000700000780c */ /* 0x000fc40001fa4270 */
[----:B------:R-:W-:-:S04]  /*16120*/  F2FP.F16.F32.PACK_AB R8, RZ, R8 ;  /* 0x00000008ff08723e */ /* 0x000fc800000000ff */
[----:B-1----:R-:W-:Y:S02]  /*16130*/  PRMT R12, R8, 0x7610, R12 ;  /* 0x00007610080c7816 */ /* 0x002fe4000000000c */
[----:B0-----:R-:W-:Y:S01]  /*16140*/  F2FP.F16.F32.PACK_AB R9, RZ, R3 ;  /* 0x00000003ff09723e */ /* 0x001fe200000000ff */
[-C--:B------:R-:W-:Y:S01]  /*16150*/  FMUL R3, R216, R2.reuse ;  /* 0x00000002d8037220 */ /* 0x080fe20000400000 */
[----:B------:R-:W-:Y:S01]  /*16160*/  FMUL R8, R215, R2 ;  /* 0x00000002d7087220 */ /* 0x000fe20000400000 */
[----:B------:R0:W-:Y:S03]  /*16170*/  @P1 STG.E.U16 desc[UR36][R6.64+0xd0], R10 ;  /* 0x0000d00a06001986 */ /* 0x0001e6000c101524 */
[----:B------:R-:W-:Y:S01]  /*16180*/  F2FP.F16.F32.PACK_AB R3, RZ, R3 ;  /* 0x00000003ff03723e */ /* 0x000fe200000000ff */
[----:B------:R1:W-:Y:S01]  /*16190*/  @P0 STG.E.U16 desc[UR36][R6.64+0xd2], R11 ;  /* 0x0000d20b06000986 */ /* 0x0003e2000c101524 */
[----:B------:R-:W-:-:S02]  /*161a0*/  ISETP.GT.AND P1, PT, R0, 0x70, P2 ;  /* 0x000000700000780c */ /* 0x000fc40001724270 */
[----:B------:R-:W-:Y:S01]  /*161b0*/  F2FP.F16.F32.PACK_AB R8, RZ, R8 ;  /* 0x00000008ff08723e */ /* 0x000fe200000000ff */
[----:B------:R2:W-:Y:S01]  /*161c0*/  @P5 STG.E.U16 desc[UR36][R4.64+0xe0], R12 ;  /* 0x0000e00c04005986 */ /* 0x0005e2000c101524 */
[----:B0-----:R-:W-:Y:S01]  /*161d0*/  PRMT R10, R9, 0x7610, R10 ;  /* 0x00007610090a7816 */ /* 0x001fe2000000000a */
[-C--:B------:R-:W-:Y:S01]  /*161e0*/  FMUL R9, R214, R2.reuse ;  /* 0x00000002d6097220 */ /* 0x080fe20000400000 */
[----:B-1----:R-:W-:Y:S01]  /*161f0*/  PRMT R11, R3, 0x7610, R11 ;  /* 0x00007610030b7816 */ /* 0x002fe2000000000b */
[----:B------:R-:W-:-:S03]  /*16200*/  FMUL R3, R213, R2 ;  /* 0x00000002d5037220 */ /* 0x000fc60000400000 */
[----:B------:R-:W-:Y:S02]  /*16210*/  F2FP.F16.F32.PACK_AB R9, RZ, R9 ;  /* 0x00000009ff09723e */ /* 0x000fe400000000ff */
[----:B--2---:R-:W-:Y:S02]  /*16220*/  PRMT R12, R8, 0x7610, R12 ;  /* 0x00007610080c7816 */ /* 0x004fe4000000000c */
[----:B------:R-:W-:Y:S01]  /*16230*/  F2FP.F16.F32.PACK_AB R8, RZ, R3 ;  /* 0x00000003ff08723e */ /* 0x000fe200000000ff */
[----:B------:R-:W-:Y:S01]  /*16240*/  FMUL R3, R212, R2 ;  /* 0x00000002d4037220 */ /* 0x000fe20000400000 */
[C---:B------:R-:W-:Y:S02]  /*16250*/  ISETP.GT.AND P4, PT, R0.reuse, 0x71, P2 ;  /* 0x000000710000780c */ /* 0x040fe40001784270 */
[----:B------:R-:W-:Y:S01]  /*16260*/  ISETP.GT.AND P5, PT, R0, 0x78, P3 ;  /* 0x000000780000780c */ /* 0x000fe20001fa4270 */
[----:B------:R0:W-:Y:S01]  /*16270*/  @P6 STG.E.U16 desc[UR36][R4.64+0xe2], R10 ;  /* 0x0000e20a04006986 */ /* 0x0001e2000c101524 */
[----:B------:R-:W-:-:S02]  /*16280*/  PRMT R13, R9, 0x7610, R13 ;  /* 0x00007610090d7816 */ /* 0x000fc4000000000d */
[----:B------:R-:W-:Y:S01]  /*16290*/  F2FP.F16.F32.PACK_AB R9, RZ, R3 ;  /* 0x00000003ff09723e */ /* 0x000fe200000000ff */
[----:B------:R1:W-:Y:S01]  /*162a0*/  @P1 STG.E.U16 desc[UR36][R6.64+0xe0], R11 ;  /* 0x0000e00b06001986 */ /* 0x0003e2000c101524 */
[----:B------:R-:W-:Y:S01]  /*162b0*/  ISETP.GT.AND P0, PT, R0, 0x79, P3 ;  /* 0x000000790000780c */ /* 0x000fe20001f04270 */
[-C--:B------:R-:W-:Y:S01]  /*162c0*/  FMUL R3, R210, R2.reuse ;  /* 0x00000002d2037220 */ /* 0x080fe20000400000 */
[----:B------:R-:W-:Y:S02]  /*162d0*/  ISETP.GT.AND P1, PT, R0, 0x78, P2 ;  /* 0x000000780000780c */ /* 0x000fe40001724270 */
[----:B------:R-:W-:Y:S01]  /*162e0*/  PRMT R14, R8, 0x7610, R14 ;  /* 0x00007610080e7816 */ /* 0x000fe2000000000e */
[----:B------:R-:W-:Y:S01]  /*162f0*/  FMUL R8, R211, R2 ;  /* 0x00000002d3087220 */ /* 0x000fe20000400000 */
[----:B------:R-:W-:Y:S01]  /*16300*/  F2FP.F16.F32.PACK_AB R3, RZ, R3 ;  /* 0x00000003ff03723e */ /* 0x000fe200000000ff */
[----:B------:R2:W-:Y:S01]  /*16310*/  @P4 STG.E.U16 desc[UR36][R6.64+0xe2], R12 ;  /* 0x0000e20c06004986 */ /* 0x0005e2000c101524 */
[----:B------:R-:W-:-:S02]  /*16320*/  ISETP.GT.AND P4, PT, R0, 0x79, P2 ;  /* 0x000000790000780c */ /* 0x000fc40001784270 */
[----:B0-----:R-:W-:Y:S01]  /*16330*/  F2FP.F16.F32.PACK_AB R10, RZ, R8 ;  /* 0x00000008ff0a723e */ /* 0x001fe200000000ff */
[----:B------:R-:W-:Y:S01]  /*16340*/  @P5 STG.E.U16 desc[UR36][R4.64+0xf0], R13 ;  /* 0x0000f00d04005986 */ /* 0x000fe2000c101524 */
[----:B-1----:R-:W-:Y:S01]  /*16350*/  PRMT R11, R3, 0x7610, R11 ;  /* 0x00007610030b7816 */ /* 0x002fe2000000000b */
[-C--:B------:R-:W-:Y:S01]  /*16360*/  FMUL R3, R208, R2.reuse ;  /* 0x00000002d0037220 */ /* 0x080fe20000400000 */
[----:B------:R-:W-:Y:S01]  /*16370*/  FMUL R8, R209, R2 ;  /* 0x00000002d1087220 */ /* 0x000fe20000400000 */
[C---:B------:R-:W-:Y:S01]  /*16380*/  ISETP.GT.AND P5, PT, R0.reuse, 0x80, P3 ;  /* 0x000000800000780c */ /* 0x040fe20001fa4270 */
[----:B------:R-:W-:Y:S01]  /*16390*/  @P0 STG.E.U16 desc[UR36][R4.64+0xf2], R14 ;  /* 0x0000f20e04000986 */ /* 0x000fe2000c101524 */
[----:B------:R-:W-:-:S03]  /*163a0*/  ISETP.GT.AND P6, PT, R0, 0x81, P3 ;  /* 0x000000810000780c */ /* 0x000fc60001fc4270 */
[----:B------:R0:W-:Y:S01]  /*163b0*/  @P1 STG.E.U16 desc[UR36][R6.64+0xf0], R9 ;  /* 0x0000f00906001986 */ /* 0x0001e2000c101524 */
[----:B------:R-:W-:-:S04]  /*163c0*/  F2FP.F16.F32.PACK_AB R8, RZ, R8 ;  /* 0x00000008ff08723e */ /* 0x000fc800000000ff */
[----:B--2---:R-:W-:Y:S01]  /*163d0*/  PRMT R12, R8, 0x7610, R12 ;  /* 0x00007610080c7816 */ /* 0x004fe2000000000c */
[-C--:B------:R-:W-:Y:S01]  /*163e0*/  FMUL R8, R206, R2.reuse ;  /* 0x00000002ce087220 */ /* 0x080fe20000400000 */
[----:B0-----:R-:W-:Y:S01]  /*163f0*/  F2FP.F16.F32.PACK_AB R9, RZ, R3 ;  /* 0x00000003ff09723e */ /* 0x001fe200000000ff */
[----:B------:R-:W-:Y:S01]  /*16400*/  FMUL R3, R207, R2 ;  /* 0x00000002cf037220 */ /* 0x000fe20000400000 */
[----:B------:R0:W-:Y:S01]  /*16410*/  @P4 STG.E.U16 desc[UR36][R6.64+0xf2], R10 ;  /* 0x0000f20a06004986 */ /* 0x0001e2000c101524 */
[----:B------:R-:W-:-:S03]  /*16420*/  ISETP.GT.AND P0, PT, R0, 0x80, P2 ;  /* 0x000000800000780c */ /* 0x000fc60001704270 */
[----:B------:R-:W-:Y:S01]  /*16430*/  F2FP.F16.F32.PACK_AB R3, RZ, R3 ;  /* 0x00000003ff03723e */ /* 0x000fe200000000ff */
[----:B------:R1:W-:Y:S01]  /*16440*/  @P5 STG.E.U16 desc[UR36][R4.64+0x100], R11 ;  /* 0x0001000b04005986 */ /* 0x0003e2000c101524 */
[----:B------:R-:W-:Y:S02]  /*16450*/  ISETP.GT.AND P1, PT, R0, 0x81, P2 ;  /* 0x000000810000780c */ /* 0x000fe40001724270 */
[----:B------:R-:W-:Y:S01]  /*16460*/  F2FP.F16.F32.PACK_AB R8, RZ, R8 ;  /* 0x00000008ff08723e */ /* 0x000fe200000000ff */
[----:B------:R2:W-:Y:S01]  /*16470*/  @P6 STG.E.U16 desc[UR36][R4.64+0x102], R12 ;  /* 0x0001020c04006986 */ /* 0x0005e2000c101524 */
[----:B0-----:R-:W-:Y:S01]  /*16480*/  PRMT R10, R9, 0x7610, R10 ;  /* 0x00007610090a7816 */ /* 0x001fe2000000000a */
[-C--:B------:R-:W-:Y:S01]  /*16490*/  FMUL R9, R205, R2.reuse ;  /* 0x00000002cd097220 */ /* 0x080fe20000400000 */
[----:B-1----:R-:W-:Y:S01]  /*164a0*/  PRMT R11, R3, 0x7610, R11 ;  /* 0x00007610030b7816 */ /* 0x002fe2000000000b */
[----:B------:R-:W-:Y:S01]  /*164b0*/  FMUL R3, R204, R2 ;  /* 0x00000002cc037220 */ /* 0x000fe20000400000 */
[----:B------:R-:W-:-:S02]  /*164c0*/  ISETP.GT.AND P4, PT, R0, 0x88, P3 ;  /* 0x000000880000780c */ /* 0x000fc40001f84270 */
[----:B--2---:R-:W-:Y:S02]  /*164d0*/  PRMT R12, R8, 0x7610, R12 ;  /* 0x00007610080c7816 */ /* 0x004fe4000000000c */
[----:B------:R-:W-:Y:S01]  /*164e0*/  F2FP.F16.F32.PACK_AB R8, RZ, R3 ;  /* 0x00000003ff08723e */ /* 0x000fe200000000ff */
[-C--:B------:R-:W-:Y:S01]  /*164f0*/  FMUL R3, R203, R2.reuse ;  /* 0x00000002cb037220 */ /* 0x080fe20000400000 */
[----:B------:R-:W-:Y:S02]  /*16500*/  F2FP.F16.F32.PACK_AB R9, RZ, R9 ;  /* 0x00000009ff09723e */ /* 0x000fe400000000ff */
[C---:B------:R-:W-:Y:S01]  /*16510*/  ISETP.GT.AND P5, PT, R0.reuse, 0x89, P3 ;  /* 0x000000890000780c */ /* 0x040fe20001fa4270 */
[----:B------:R0:W-:Y:S01]  /*16520*/  @P0 STG.E.U16 desc[UR36][R6.64+0x100], R10 ;  /* 0x0001000a06000986 */ /* 0x0001e2000c101524 */
[----:B------:R-:W-:Y:S02]  /*16530*/  PRMT R13, R9, 0x7610, R13 ;  /* 0x00007610090d7816 */ /* 0x000fe4000000000d */
[----:B------:R-:W-:Y:S01]  /*16540*/  F2FP.F16.F32.PACK_AB R9, RZ, R3 ;  /* 0x00000003ff09723e */ /* 0x000fe200000000ff */
[----:B------:R1:W-:Y:S01]  /*16550*/  @P1 STG.E.U16 desc[UR36][R6.64+0x102], R11 ;  /* 0x0001020b06001986 */ /* 0x0003e2000c101524 */
[C---:B------:R-:W-:Y:S01]  /*16560*/  ISETP.GT.AND P0, PT, R0.reuse, 0x88, P2 ;  /* 0x000000880000780c */ /* 0x040fe20001704270 */
[----:B------:R-:W-:Y:S01]  /*16570*/  FMUL R3, R201, R2 ;  /* 0x00000002c9037220 */ /* 0x000fe20000400000 */
[----:B------:R-:W-:-:S02]  /*16580*/  ISETP.GT.AND P1, PT, R0, 0x89, P2 ;  /* 0x000000890000780c */ /* 0x000fc40001724270 */
[----:B------:R-:W-:Y:S01]  /*16590*/  PRMT R14, R8, 0x7610, R14 ;  /* 0x00007610080e7816 */ /* 0x000fe2000000000e */
[----:B------:R-:W-:Y:S01]  /*165a0*/  FMUL R8, R202, R2 ;  /* 0x00000002ca087220 */ /* 0x000fe20000400000 */
[----:B------:R-:W-:Y:S01]  /*165b0*/  F2FP.F16.F32.PACK_AB R3, RZ, R3 ;  /* 0x00000003ff03723e */ /* 0x000fe200000000ff */
[----:B------:R2:W-:Y:S01]  /*165c0*/  @P4 STG.E.U16 desc[UR36][R4.64+0x110], R12 ;  /* 0x0001100c04004986 */ /* 0x0005e2000c101524 */
[----:B------:R-:W-:Y:S02]  /*165d0*/  ISETP.GT.AND P4, PT, R0, 0x90, P3 ;  /* 0x000000900000780c */ /* 0x000fe40001f84270 */
        /* <DEDUP_REMOVED lines=9> */
[----:B------:R-:W-:Y:S02]  /*16670*/  F2FP.F16.F32.PACK_AB R8, RZ, R8 ;  /* 0x00000008ff08723e */ /* 0x000fe400000000ff */
[----:B------:R-:W-:Y:S01]  /*16680*/  ISETP.GT.AND P1, PT, R0, 0x91, P2 ;  /* 0x000000910000780c */ /* 0x000fe20001724270 */
[----:B------:R1:W-:Y:S01]  /*16690*/  @P4 STG.E.U16 desc[UR36][R4.64+0x120], R10 ;  /* 0x0001200a04004986 */ /* 0x0003e2000c101524 */
[----:B--2---:R-:W-:Y:S01]  /*166a0*/  PRMT R12, R8, 0x7610, R12 ;  /* 0x00007610080c7816 */ /* 0x004fe2000000000c */
[-C--:B------:R-:W-:Y:S01]  /*166b0*/  FMUL R8, R197, R2.reuse ;  /* 0x00000002c5087220 */ /* 0x080fe20000400000 */
[----:B0-----:R-:W-:Y:S01]  /*166c0*/  F2FP.F16.F32.PACK_AB R9, RZ, R3 ;  /* 0x00000003ff09723e */ /* 0x001fe200000000ff */
[----:B------:R-:W-:Y:S01]  /*166d0*/  FMUL R3, R198, R2 ;  /* 0x00000002c6037220 */ /* 0x000fe20000400000 */
[----:B------:R-:W-:Y:S01]  /*166e0*/  ISETP.GT.AND P4, PT, R0, 0x98, P3 ;  /* 0x000000980000780c */ /* 0x000fe20001f84270 */
[----:B------:R0:W-:Y:S03]  /*166f0*/  @P5 STG.E.U16 desc[UR36][R4.64+0x122], R11 ;  /* 0x0001220b04005986 */ /* 0x0001e6000c101524 */
[----:B------:R-:W-:-:S02]  /*16700*/  F2FP.F16.F32.PACK_AB R3, RZ, R3 ;  /* 0x00000003ff03723e */ /* 0x000fc400000000ff */
[----:B-1----:R-:W-:Y:S01]  /*16710*/  PRMT R10, R9, 0x7610, R10 ;  /* 0x00007610090a7816 */ /* 0x002fe2000000000a */
[----:B------:R-:W-:Y:S01]  /*16720*/  FMUL R9, R196, R2 ;  /* 0x00000002c4097220 */ /* 0x000fe20000400000 */
[----:B------:R-:W-:Y:S01]  /*16730*/  F2FP.F16.F32.PACK_AB R8, RZ, R8 ;  /* 0x00000008ff08723e */ /* 0x000fe200000000ff */
[----:B------:R1:W-:Y:S01]  /*16740*/  @P0 STG.E.U16 desc[UR36][R6.64+0x120], R12 ;  /* 0x0001200c06000986 */ /* 0x0003e2000c101524 */
[----:B0-----:R-:W-:Y:S01]  /*16750*/  PRMT R11, R3, 0x7610, R11 ;  /* 0x00007610030b7816 */ /* 0x001fe2000000000b */
[----:B------:R-:W-:Y:S01]  /*16760*/  FMUL R3, R195, R2 ;  /* 0x00000002c3037220 */ /* 0x000fe20000400000 */
[C---:B------:R-:W-:Y:S01]  /*16770*/  ISETP.GT.AND P5, PT, R0.reuse, 0x99, P3 ;  /* 0x000000990000780c */ /* 0x040fe20001fa4270 */
[----:B------:R0:W-:Y:S01]  /*16780*/  @P1 STG.E.U16 desc[UR36][R6.64+0x122], R10 ;  /* 0x0001220a06001986 */ /* 0x0001e2000c101524 */
[----:B------:R-:W-:Y:S02]  /*16790*/  ISETP.GT.AND P1, PT, R0, 0x98, P2 ;  /* 0x000000980000780c */ /* 0x000fe40001724270 */
[----:B------:R-:W-:-:S02]  /*167a0*/  F2FP.F16.F32.PACK_AB R9, RZ, R9 ;  /* 0x00000009ff09723e */ /* 0x000fc400000000ff */
[----:B-1----:R-:W-:Y:S02]  /*167b0*/  PRMT R12, R8, 0x7610, R12 ;  /* 0x00007610080c7816 */ /* 0x002fe4000000000c */
[----:B------:R-:W-:Y:S01]  /*167c0*/  F2FP.F16.F32.PACK_AB R8, RZ, R3 ;  /* 0x00000003ff08723e */ /* 0x000fe200000000ff */
[-C--:B------:R-:W-:Y:S01]  /*167d0*/  FMUL R3, R194, R2.reuse ;  /* 0x00000002c2037220 */ /* 0x080fe20000400000 */
[C---:B------:R-:W-:Y:S01]  /*167e0*/  ISETP.GT.AND P0, PT, R0.reuse, 0x99, P2 ;  /* 0x000000990000780c */ /* 0x040fe20001704270 */
[----:B------:R1:W-:Y:S01]  /*167f0*/  @P4 STG.E.U16 desc[UR36][R4.64+0x130], R11 ;  /* 0x0001300b04004986 */ /* 0x0003e2000c101524 */
[----:B------:R-:W-:Y:S02]  /*16800*/  ISETP.GT.AND P4, PT, R0, 0xa0, P3 ;  /* 0x000000a00000780c */ /* 0x000fe40001f84270 */
[----:B------:R-:W-:Y:S02]  /*16810*/  PRMT R13, R9, 0x7610, R13 ;  /* 0x00007610090d7816 */ /* 0x000fe4000000000d */
[----:B------:R-:W-:Y:S01]  /*16820*/  F2FP.F16.F32.PACK_AB R9, RZ, R3 ;  /* 0x00000003ff09723e */ /* 0x000fe200000000ff */
[-C--:B------:R-:W-:Y:S01]  /*16830*/  FMUL R3, R192, R2.reuse ;  /* 0x00000002c0037220 */ /* 0x080fe20000400000 */
[----:B------:R-:W-:Y:S01]  /*16840*/  PRMT R14, R8, 0x7610, R14 ;  /* 0x00007610080e7816 */ /* 0x000fe2000000000e */
[----:B------:R-:W-:Y:S01]  /*16850*/  FMUL R8, R193, R2 ;  /* 0x00000002c1087220 */ /* 0x000fe20000400000 */
[----:B------:R2:W-:Y:S01]  /*16860*/  @P5 STG.E.U16 desc[UR36][R4.64+0x132], R12 ;  /* 0x0001320c04005986 */ /* 0x0005e2000c101524 */
[----:B------:R-:W-:-:S02]  /*16870*/  ISETP.GT.AND P5, PT, R0, 0xa1, P3 ;  /* 0x000000a10000780c */ /* 0x000fc40001fa4270 */
[----:B------:R-:W-:Y:S01]  /*16880*/  F2FP.F16.F32.PACK_AB R3, RZ, R3 ;  /* 0x00000003ff03723e */ /* 0x000fe200000000ff */
[----:B------:R-:W-:Y:S01]  /*16890*/  @P1 STG.E.U16 desc[UR36][R6.64+0x130], R13 ;  /* 0x0001300d06001986 */ /* 0x000fe2000c101524 */
[----:B0-----:R-:W-:Y:S01]  /*168a0*/  F2FP.F16.F32.PACK_AB R10, RZ, R8 ;  /* 0x00000008ff0a723e */ /* 0x001fe200000000ff */
[-C--:B------:R-:W-:Y:S01]  /*168b0*/  FMUL R8, R191, R2.reuse ;  /* 0x00000002bf087220 */ /* 0x080fe20000400000 */
[----:B-1----:R-:W-:Y:S01]  /*168c0*/  PRMT R11, R3, 0x7610, R11 ;  /* 0x00007610030b7816 */ /* 0x002fe2000000000b */
[----:B------:R-:W-:Y:S01]  /*168d0*/  @P0 STG.E.U16 desc[UR36][R6.64+0x132], R14 ;  /* 0x0001320e06000986 */ /* 0x000fe2000c101524 */
[----:B------:R-:W-:Y:S01]  /*168e0*/  ISETP.GT.AND P0, PT, R0, 0xa0, P2 ;  /* 0x000000a00000780c */ /* 0x000fe20001704270 */
[----:B------:R-:W-:Y:S01]  /*168f0*/  FMUL R3, R190, R2 ;  /* 0x00000002be037220 */ /* 0x000fe20000400000 */
[C---:B------:R-:W-:Y:S01]  /*16900*/  ISETP.GT.AND P1, PT, R0.reuse, 0xa1, P2 ;  /* 0x000000a10000780c */ /* 0x040fe20001724270 */
[----:B------:R0:W-:Y:S01]  /*16910*/  @P4 STG.E.U16 desc[UR36][R4.64+0x140], R9 ;  /* 0x0001400904004986 */ /* 0x0001e2000c101524 */
[----:B------:R-:W-:-:S02]  /*16920*/  ISETP.GT.AND P4, PT, R0, 0xa8, P3 ;  /* 0x000000a80000780c */ /* 0x000fc40001f84270 */
[----:B------:R-:W-:Y:S01]  /*16930*/  F2FP.F16.F32.PACK_AB R8, RZ, R8 ;  /* 0x00000008ff08723e */ /* 0x000fe200000000ff */
[----:B------:R1:W-:Y:S03]  /*16940*/  @P5 STG.E.U16 desc[UR36][R4.64+0x142], R10 ;  /* 0x0001420a04005986 */ /* 0x0003e6000c101524 */
[----:B--2---:R-:W-:Y:S02]  /*16950*/  PRMT R12, R8, 0x7610, R12 ;  /* 0x00007610080c7816 */ /* 0x004fe4000000000c */
[----:B0-----:R-:W-:Y:S01]  /*16960*/  F2FP.F16.F32.PACK_AB R9, RZ, R3 ;  /* 0x00000003ff09723e */ /* 0x001fe200000000ff */
[-C--:B------:R-:W-:Y:S01]  /*16970*/  FMUL R3, R189, R2.reuse ;  /* 0x00000002bd037220 */ /* 0x080fe20000400000 */
[-C--:B------:R-:W-:Y:S02]  /*16980*/  FMUL R8, R188, R2.reuse ;  /* 0x00000002bc087220 */ /* 0x080fe40000400000 */
[----:B-1----:R-:W-:Y:S01]  /*16990*/  PRMT R10, R9, 0x7610, R10 ;  /* 0x00007610090a7816 */ /* 0x002fe2000000000a */
[----:B------:R0:W-:Y:S01]  /*169a0*/  @P0 STG.E.U16 desc[UR36][R6.64+0x140], R11 ;  /* 0x0001400b06000986 */ /* 0x0001e2000c101524 */
[----:B------:R-:W-:Y:S01]  /*169b0*/  F2FP.F16.F32.PACK_AB R3, RZ, R3 ;  /* 0x00000003ff03723e */ /* 0x000fe200000000ff */
[----:B------:R-:W-:Y:S01]  /*169c0*/  FMUL R9, R187, R2 ;  /* 0x00000002bb097220 */ /* 0x000fe20000400000 */
[C---:B------:R-:W-:Y:S01]  /*169d0*/  ISETP.GT.AND P5, PT, R0.reuse, 0xa9, P3 ;  /* 0x000000a90000780c */ /* 0x040fe20001fa4270 */
[----:B------:R1:W-:Y:S01]  /*169e0*/  @P1 STG.E.U16 desc[UR36][R6.64+0x142], R12 ;  /* 0x0001420c06001986 */ /* 0x0003e2000c101524 */
[----:B------:R-:W-:-:S03]  /*169f0*/  ISETP.GT.AND P1, PT, R0, 0xa8, P2 ;  /* 0x000000a80000780c */ /* 0x000fc60001724270 */
[----:B------:R-:W-:Y:S01]  /*16a00*/  @P4 STG.E.U16 desc[UR36][R4.64+0x150], R10 ;  /* 0x0001500a04004986 */ /* 0x000fe2000c101524 */
[----:B------:R-:W-:Y:S02]  /*16a10*/  ISETP.GT.AND P4, PT, R0, 0xa9, P2 ;  /* 0x000000a90000780c */ /* 0x000fe40001784270 */
[----:B------:R-:W-:Y:S02]  /*16a20*/  F2FP.F16.F32.PACK_AB R8, RZ, R8 ;  /* 0x00000008ff08723e */ /* 0x000fe400000000ff */
[----:B0-----:R-:W-:Y:S01]  /*16a30*/  PRMT R11, R3, 0x7610, R11 ;  /* 0x00007610030b7816 */ /* 0x001fe2000000000b */
[-C--:B------:R-:W-:Y:S01]  /*16a40*/  FMUL R3, R186, R2.reuse ;  /* 0x00000002ba037220 */ /* 0x080fe20000400000 */
[----:B------:R-:W-:Y:S02]  /*16a50*/  F2FP.F16.F32.PACK_AB R9, RZ, R9 ;  /* 0x00000009ff09723e */ /* 0x000fe400000000ff */
[----:B-1----:R-:W-:Y:S02]  /*16a60*/  PRMT R12, R8, 0x7610, R12 ;  /* 0x00007610080c7816 */ /* 0x002fe4000000000c */
[----:B------:R-:W-:Y:S01]  /*16a70*/  F2FP.F16.F32.PACK_AB R8, RZ, R3 ;  /* 0x00000003ff08723e */ /* 0x000fe200000000ff */
[----:B------:R-:W-:Y:S01]  /*16a80*/  FMUL R3, R185, R2 ;  /* 0x00000002b9037220 */ /* 0x000fe20000400000 */
[----:B------:R-:W-:Y:S01]  /*16a90*/  PRMT R13, R9, 0x7610, R13 ;  /* 0x00007610090d7816 */ /* 0x000fe2000000000d */
[----:B------:R0:W-:Y:S01]  /*16aa0*/  @P5 STG.E.U16 desc[UR36][R4.64+0x152], R11 ;  /* 0x0001520b04005986 */ /* 0x0001e2000c101524 */
[----:B------:R-:W-:-:S02]  /*16ab0*/  ISETP.GT.AND P0, PT, R0, 0xb0, P3 ;  /* 0x000000b00000780c */ /* 0x000fc40001f04270 */
        /* <DEDUP_REMOVED lines=26> */
[----:B------:R-:W-:Y:S02]  /*16c60*/  ISETP.GT.AND P1, PT, R0, 0xb8, P2 ;  /* 0x000000b80000780c */ /* 0x000fe40001724270 */
[----:B------:R-:W-:Y:S02]  /*16c70*/  F2FP.F16.F32.PACK_AB R8, RZ, R8 ;  /* 0x00000008ff08723e */ /* 0x000fe400000000ff */
[----:B0-----:R-:W-:Y:S01]  /*16c80*/  PRMT R10, R9, 0x7610, R10 ;  /* 0x00007610090a7816 */ /* 0x001fe2000000000a */
[-C--:B------:R-:W-:Y:S01]  /*16c90*/  FMUL R9, R178, R2.reuse ;  /* 0x00000002b2097220 */ /* 0x080fe20000400000 */
[----:B-1----:R-:W-:Y:S01]  /*16ca0*/  PRMT R11, R3, 0x7610, R11 ;  /* 0x00007610030b7816 */ /* 0x002fe2000000000b */
[----:B------:R-:W-:Y:S01]  /*16cb0*/  FMUL R3, R177, R2 ;  /* 0x00000002b1037220 */ /* 0x000fe20000400000 */
[----:B------:R0:W-:Y:S02]  /*16cc0*/  @P5 STG.E.U16 desc[UR36][R4.64+0x170], R12 ;  /* 0x0001700c04005986 */ /* 0x0001e4000c101524 */
[----:B------:R-:W-:-:S02]  /*16cd0*/  F2FP.F16.F32.PACK_AB R9, RZ, R9 ;  /* 0x00000009ff09723e */ /* 0x000fc400000000ff */
[C---:B------:R-:W-:Y:S02]  /*16ce0*/  ISETP.GT.AND P4, PT, R0.reuse, 0xb9, P2 ;  /* 0x000000b90000780c */ /* 0x040fe40001784270 */
[----:B------:R-:W-:Y:S02]  /*16cf0*/  ISETP.GT.AND P5, PT, R0, 0xc0, P3 ;  /* 0x000000c00000780c */ /* 0x000fe40001fa4270 */
[----:B0-----:R-:W-:Y:S02]  /*16d00*/  PRMT R12, R8, 0x7610, R12 ;  /* 0x00007610080c7816 */ /* 0x001fe4000000000c */
[----:B------:R-:W-:Y:S01]  /*16d10*/  F2FP.F16.F32.PACK_AB R8, RZ, R3 ;  /* 0x00000003ff08723e */ /* 0x000fe200000000ff */
[----:B------:R-:W-:Y:S01]  /*16d20*/  FMUL R3, R176, R2 ;  /* 0x00000002b0037220 */ /* 0x000fe20000400000 */
[----:B------:R-:W-:Y:S01]  /*16d30*/  PRMT R13, R9, 0x7610, R13 ;  /* 0x00007610090d7816 */ /* 0x000fe2000000000d */
[----:B------:R0:W-:Y:S01]  /*16d40*/  @P6 STG.E.U16 desc[UR36][R4.64+0x172], R10 ;  /* 0x0001720a04006986 */ /* 0x0001e2000c101524 */
[----:B------:R-:W-:-:S02]  /*16d50*/  ISETP.GT.AND P0, PT, R0, 0xc1, P3 ;  /* 0x000000c10000780c */ /* 0x000fc40001f04270 */
[----:B------:R-:W-:Y:S01]  /*16d60*/  F2FP.F16.F32.PACK_AB R9, RZ, R3 ;  /* 0x00000003ff09723e */ /* 0x000fe200000000ff */
[----:B------:R1:W-:Y:S01]  /*16d70*/  @P1 STG.E.U16 desc[UR36][R6.64+0x170], R11 ;  /* 0x0001700b06001986 */ /* 0x0003e2000c101524 */
[-C--:B------:R-:W-:Y:S01]  /*16d80*/  FMUL R3, R174, R2.reuse ;  /* 0x00000002ae037220 */ /* 0x080fe20000400000 */
[----:B------:R-:W-:Y:S02]  /*16d90*/  ISETP.GT.AND P1, PT, R0, 0xc0, P2 ;  /* 0x000000c00000780c */ /* 0x000fe40001724270 */
        /* <DEDUP_REMOVED lines=40> */
[C---:B------:R-:W-:Y:S01]  /*17020*/  ISETP.GT.AND P0, PT, R0.reuse, 0xd0, P2 ;  /* 0x000000d00000780c */ /* 0x040fe20001704270 */
        /* <DEDUP_REMOVED lines=11> */
[----:B------:R-:W-:Y:S01]  /*170e0*/  ISETP.GT.AND P5, PT, R0, 0xd9, P3 ;  /* 0x000000d90000780c */ /* 0x000fe20001fa4270 */
[----:B------:R-:W-:Y:S01]  /*170f0*/  FMUL R8, R164, R2 ;  /* 0x00000002a4087220 */ /* 0x000fe20000400000 */
[----:B------:R-:W-:Y:S01]  /*17100*/  @P0 STG.E.U16 desc[UR36][R6.64+0x1a0], R14 ;  /* 0x0001a00e06000986 */ /* 0x000fe2000c101524 */
[----:B------:R-:W-:-:S03]  /*17110*/  ISETP.GT.AND P0, PT, R0, 0xd8, P2 ;  /* 0x000000d80000780c */ /* 0x000fc60001704270 */
[----:B------:R0:W-:Y:S01]  /*17120*/  @P1 STG.E.U16 desc[UR36][R6.64+0x1a2], R9 ;  /* 0x0001a20906001986 */ /* 0x0001e2000c101524 */
[----:B------:R-:W-:Y:S02]  /*17130*/  F2FP.F16.F32.PACK_AB R8, RZ, R8 ;  /* 0x00000008ff08723e */ /* 0x000fe400000000ff */
[----:B------:R-:W-:Y:S02]  /*17140*/  ISETP.GT.AND P1, PT, R0, 0xd9, P2 ;  /* 0x000000d90000780c */ /* 0x000fe40001724270 */
        /* <DEDUP_REMOVED lines=16> */
[----:B------:R1:W-:Y:S01]  /*17250*/  @P1 STG.E.U16 desc[UR36][R6.64+0x1b2], R10 ;  /* 0x0001b20a06001986 */ /* 0x0003e2000c101524 */
[C---:B------:R-:W-:Y:S02]  /*17260*/  ISETP.GT.AND P1, PT, R0.reuse, 0xe0, P2 ;  /* 0x000000e00000780c */ /* 0x040fe40001724270 */
[----:B------:R-:W-:Y:S02]  /*17270*/  ISETP.GT.AND P0, PT, R0, 0xe1, P2 ;  /* 0x000000e10000780c */ /* 0x000fe40001704270 */
[----:B0-----:R-:W-:Y:S02]  /*17280*/  PRMT R12, R8, 0x7610, R12 ;  /* 0x00007610080c7816 */ /* 0x001fe4000000000c */
[----:B------:R-:W-:Y:S01]  /*17290*/  F2FP.F16.F32.PACK_AB R8, RZ, R3 ;  /* 0x00000003ff08723e */ /* 0x000fe200000000ff */
[----:B------:R-:W-:Y:S01]  /*172a0*/  FMUL R3, R157, R2 ;  /* 0x000000029d037220 */ /* 0x000fe20000400000 */
[----:B------:R0:W-:Y:S01]  /*172b0*/  @P4 STG.E.U16 desc[UR36][R4.64+0x1c0], R11 ;  /* 0x0001c00b04004986 */ /* 0x0001e2000c101524 */
[----:B-1----:R-:W-:-:S02]  /*172c0*/  PRMT R10, R9, 0x7610, R10 ;  /* 0x00007610090a7816 */ /* 0x002fc4000000000a */
[----:B------:R-:W-:Y:S01]  /*172d0*/  PRMT R13, R8, 0x7610, R13 ;  /* 0x00007610080d7816 */ /* 0x000fe2000000000d */
[----:B------:R-:W-:Y:S01]  /*172e0*/  @P5 STG.E.U16 desc[UR36][R4.64+0x1c2], R12 ;  /* 0x0001c20c04005986 */ /* 0x000fe2000c101524 */
[-C--:B------:R-:W-:Y:S01]  /*172f0*/  FMUL R8, R156, R2.reuse ;  /* 0x000000029c087220 */ /* 0x080fe20000400000 */
[C---:B------:R-:W-:Y:S02]  /*17300*/  ISETP.GT.AND P4, PT, R0.reuse, 0xe8, P3 ;  /* 0x000000e80000780c */ /* 0x040fe40001f84270 */
[----:B------:R-:W-:Y:S01]  /*17310*/  F2FP.F16.F32.PACK_AB R9, RZ, R3 ;  /* 0x00000003ff09723e */ /* 0x000fe200000000ff */
[----:B------:R-:W-:Y:S01]  /*17320*/  FMUL R3, R155, R2 ;  /* 0x000000029b037220 */ /* 0x000fe20000400000 */
[C---:B------:R-:W-:Y:S02]  /*17330*/  ISETP.GT.AND P5, PT, R0.reuse, 0xe9, P3 ;  /* 0x000000e90000780c */ /* 0x040fe40001fa4270 */
[----:B------:R-:W-:Y:S02]  /*17340*/  ISETP.GT.AND P6, PT, R0, 0xe8, P2 ;  /* 0x000000e80000780c */ /* 0x000fe400017c4270 */
[----:B------:R-:W-:Y:S01]  /*17350*/  F2FP.F16.F32.PACK_AB R8, RZ, R8 ;  /* 0x00000008ff08723e */ /* 0x000fe200000000ff */
[----:B------:R1:W-:Y:S01]  /*17360*/  @P1 STG.E.U16 desc[UR36][R6.64+0x1c0], R10 ;  /* 0x0001c00a06001986 */ /* 0x0003e2000c101524 */
[----:B------:R-:W-:-:S02]  /*17370*/  F2FP.F16.F32.PACK_AB R3, RZ, R3 ;  /* 0x00000003ff03723e */ /* 0x000fc400000000ff */
[C---:B------:R-:W-:Y:S01]  /*17380*/  ISETP.GT.AND P1, PT, R17.reuse, 0x80, PT ;  /* 0x000000801100780c */ /* 0x040fe20003f24270 */
[----:B------:R2:W-:Y:S01]  /*17390*/  @P0 STG.E.U16 desc[UR36][R6.64+0x1c2], R13 ;  /* 0x0001c20d06000986 */ /* 0x0005e2000c101524 */
[----:B------:R-:W-:Y:S02]  /*173a0*/  ISETP.GT.AND P0, PT, R17, 0x88, PT ;  /* 0x000000881100780c */ /* 0x000fe40003f04270 */
[----:B0-----:R-:W-:Y:S02]  /*173b0*/  PRMT R11, R8, 0x7610, R11 ;  /* 0x00007610080b7816 */ /* 0x001fe4000000000b */
[----:B------:R-:W-:Y:S02]  /*173c0*/  PRMT R17, R3, 0x7610, R17 ;  /* 0x0000761003117816 */ /* 0x000fe40000000011 */
[----:B-1----:R-:W-:Y:S01]  /*173d0*/  PRMT R10, R9, 0x7610, R10 ;  /* 0x00007610090a7816 */ /* 0x002fe2000000000a */
[----:B------:R-:W-:-:S04]  /*173e0*/  FMUL R3, R154, R2 ;  /* 0x000000029a037220 */ /* 0x000fc80000400000 */
[----:B------:R-:W-:Y:S01]  /*173f0*/  @P4 STG.E.U16 desc[UR36][R4.64+0x1d0], R10 ;  /* 0x0001d00a04004986 */ /* 0x000fe2000c101524 */
[----:B------:R-:W-:-:S03]  /*17400*/  ISETP.GT.AND P4, PT, R0, 0xe9, P2 ;  /* 0x000000e90000780c */ /* 0x000fc60001784270 */
[----:B------:R0:W-:Y:S01]  /*17410*/  @P5 STG.E.U16 desc[UR36][R4.64+0x1d2], R11 ;  /* 0x0001d20b04005986 */ /* 0x0001e2000c101524 */
[----:B------:R-:W-:-:S03]  /*17420*/  ISETP.GT.AND P5, PT, R0, 0xf0, P3 ;  /* 0x000000f00000780c */ /* 0x000fc60001fa4270 */
[----:B------:R-:W-:Y:S01]  /*17430*/  @P6 STG.E.U16 desc[UR36][R6.64+0x1d0], R17 ;  /* 0x0001d01106006986 */ /* 0x000fe2000c101524 */
[----:B------:R-:W-:Y:S01]  /*17440*/  ISETP.GT.AND P6, PT, R0, 0xf1, P3 ;  /* 0x000000f10000780c */ /* 0x000fe20001fc4270 */
[-C--:B------:R-:W-:Y:S01]  /*17450*/  FMUL R8, R153, R2.reuse ;  /* 0x0000000299087220 */ /* 0x080fe20000400000 */
[----:B------:R-:W-:Y:S01]  /*17460*/  FMUL R9, R152, R2 ;  /* 0x0000000298097220 */ /* 0x000fe20000400000 */
[----:B--2---:R-:W-:-:S03]  /*17470*/  F2FP.F16.F32.PACK_AB R13, RZ, R3 ;  /* 0x00000003ff0d723e */ /* 0x004fc600000000ff */
[----:B------:R-:W-:Y:S02]  /*17480*/  F2FP.F16.F32.PACK_AB R14, RZ, R8 ;  /* 0x00000008ff0e723e */ /* 0x000fe400000000ff */
[----:B------:R-:W-:Y:S01]  /*17490*/  F2FP.F16.F32.PACK_AB R15, RZ, R9 ;  /* 0x00000009ff0f723e */ /* 0x000fe200000000ff */
[----:B------:R-:W-:Y:S01]  /*174a0*/  @P4 STG.E.U16 desc[UR36][R6.64+0x1d2], R13 ;  /* 0x0001d20d06004986 */ /* 0x000fe2000c101524 */
[----:B------:R-:W-:-:S03]  /*174b0*/  ISETP.GT.AND P4, PT, R0, 0xf1, P2 ;  /* 0x000000f10000780c */ /* 0x000fc60001784270 */
[----:B------:R-:W-:Y:S04]  /*174c0*/  @P5 STG.E.U16 desc[UR36][R4.64+0x1e0], R14 ;  /* 0x0001e00e04005986 */ /* 0x000fe8000c101524 */
[----:B------:R-:W-:Y:S01]  /*174d0*/  @P6 STG.E.U16 desc[UR36][R4.64+0x1e2], R15 ;  /* 0x0001e20f04006986 */ /* 0x000fe2000c101524 */
[----:B------:R-:W-:Y:S01]  /*174e0*/  ISETP.GT.AND P6, PT, R0, 0xf0, P2 ;  /* 0x000000f00000780c */ /* 0x000fe200017c4270 */
[-C--:B0-----:R-:W-:Y:S01]  /*174f0*/  FMUL R11, R23, R2.reuse ;  /* 0x00000002170b7220 */ /* 0x081fe20000400000 */
[----:B------:R-:W-:-:S04]  /*17500*/  FMUL R12, R22, R2 ;  /* 0x00000002160c7220 */ /* 0x000fc80000400000 */
[----:B------:R-:W-:Y:S02]  /*17510*/  F2FP.F16.F32.PACK_AB R11, RZ, R11 ;  /* 0x0000000bff0b723e */ /* 0x000fe400000000ff */
[----:B------:R-:W-:Y:S02]  /*17520*/  F2FP.F16.F32.PACK_AB R12, RZ, R12 ;  /* 0x0000000cff0c723e */ /* 0x000fe400000000ff */
[C---:B------:R-:W-:Y:S02]  /*17530*/  ISETP.GT.AND P5, PT, R0.reuse, 0xf8, P3 ;  /* 0x000000f80000780c */ /* 0x040fe40001fa4270 */
[----:B------:R-:W-:Y:S01]  /*17540*/  ISETP.GT.AND P3, PT, R0, 0xf9, P3 ;  /* 0x000000f90000780c */ /* 0x000fe20001f64270 */
[----:B------:R-:W-:Y:S01]  /*17550*/  @P6 STG.E.U16 desc[UR36][R6.64+0x1e0], R11 ;  /* 0x0001e00b06006986 */ /* 0x000fe2000c101524 */
[----:B------:R-:W-:-:S03]  /*17560*/  FMUL R10, R21, R2 ;  /* 0x00000002150a7220 */ /* 0x000fc60000400000 */
[----:B------:R0:W-:Y:S01]  /*17570*/  @P4 STG.E.U16 desc[UR36][R6.64+0x1e2], R12 ;  /* 0x0001e20c06004986 */ /* 0x0001e2000c101524 */
[----:B------:R-:W-:Y:S01]  /*17580*/  ISETP.GT.AND P4, PT, R0, 0xf8, P2 ;  /* 0x000000f80000780c */ /* 0x000fe20001784270 */
[-C--:B------:R-:W-:Y:S01]  /*17590*/  FMUL R9, R20, R2.reuse ;  /* 0x0000000214097220 */ /* 0x080fe20000400000 */
[-C--:B------:R-:W-:Y:S01]  /*175a0*/  FMUL R8, R18, R2.reuse ;  /* 0x0000000212087220 */ /* 0x080fe20000400000 */
[----:B------:R-:W-:Y:S01]  /*175b0*/  FMUL R3, R19, R2 ;  /* 0x0000000213037220 */ /* 0x000fe20000400000 */
[----:B------:R-:W-:Y:S02]  /*175c0*/  F2FP.F16.F32.PACK_AB R10, RZ, R10 ;  /* 0x0000000aff0a723e */ /* 0x000fe400000000ff */
[----:B------:R-:W-:Y:S02]  /*175d0*/  ISETP.GT.AND P2, PT, R0, 0xf9, P2 ;  /* 0x000000f90000780c */ /* 0x000fe40001744270 */
[----:B------:R-:W-:Y:S02]  /*175e0*/  F2FP.F16.F32.PACK_AB R9, RZ, R9 ;  /* 0x00000009ff09723e */ /* 0x000fe400000000ff */
[----:B------:R-:W-:-:S02]  /*175f0*/  F2FP.F16.F32.PACK_AB R8, RZ, R8 ;  /* 0x00000008ff08723e */ /* 0x000fc400000000ff */
[----:B------:R-:W-:Y:S01]  /*17600*/  F2FP.F16.F32.PACK_AB R3, RZ, R3 ;  /* 0x00000003ff03723e */ /* 0x000fe200000000ff */
[----:B------:R-:W-:Y:S01]  /*17610*/  @P5 STG.E.U16 desc[UR36][R4.64+0x1f0], R10 ;  /* 0x0001f00a04005986 */ /* 0x000fe2000c101524 */
[----:B0-----:R-:W-:Y:S01]  /*17620*/  PRMT R12, R8, 0x7610, R12 ;  /* 0x00007610080c7816 */ /* 0x001fe2000000000c */
[----:B------:R-:W-:Y:S01]  /*17630*/  @P4 IMAD.MOV.U32 R8, RZ, RZ, R6 ;  /* 0x000000ffff084224 */ /* 0x000fe200078e0006 */
[----:B------:R-:W-:Y:S01]  /*17640*/  PRMT R11, R3, 0x7610, R11 ;  /* 0x00007610030b7816 */ /* 0x000fe2000000000b */
[----:B------:R0:W-:Y:S01]  /*17650*/  @P3 STG.E.U16 desc[UR36][R4.64+0x1f2], R9 ;  /* 0x0001f20904003986 */ /* 0x0001e2000c101524 */
[----:B------:R-:W-:Y:S02]  /*17660*/  USHF.L.U32 UR12, UR8, 0x8, URZ ;  /* 0x00000008080c7899 */ /* 0x000fe4000800063f */
[----:B------:R-:W-:Y:S01]  /*17670*/  USHF.L.U64.HI UR11, UR8, 0x8, UR9 ;  /* 0x00000008080b7899 */ /* 0x000fe20008010209 */
[----:B0-----:R-:W-:-:S03]  /*17680*/  @P4 MOV R9, R7 ;  /* 0x0000000700094202 */ /* 0x001fc60000000f00 */
[----:B------:R-:W-:Y:S02]  /*17690*/  IMAD.U32 R3, RZ, RZ, UR12 ;  /* 0x0000000cff037e24 */ /* 0x000fe4000f8e00ff */
[----:B------:R0:W-:Y:S01]  /*176a0*/  @P4 STG.E.U16 desc[UR36][R8.64+0x1f0], R11 ;  /* 0x0001f00b08004986 */ /* 0x0001e2000c101524 */
[C---:B------:R-:W-:Y:S02]  /*176b0*/  ISETP.GT.AND P3, PT, R0.reuse, RZ, P1 ;  /* 0x000000ff0000720c */ /* 0x040fe40000f64270 */
[----:B------:R-:W-:Y:S01]  /*176c0*/  ISETP.GT.AND P4, PT, R0, 0x1, P1 ;  /* 0x000000010000780c */ /* 0x000fe20000f84270 */
[-C--:B------:R-:W-:Y:S01]  /*176d0*/  FMUL R24, R24, R2.reuse ;  /* 0x0000000218187220 */ /* 0x080fe20000400000 */
[----:B------:R-:W-:Y:S01]  /*176e0*/  FMUL R25, R25, R2 ;  /* 0x0000000219197220 */ /* 0x000fe20000400000 */
[----:B0-----:R-:W-:Y:S01]  /*176f0*/  @P2 IMAD.MOV.U32 R8, RZ, RZ, R6 ;  /* 0x000000ffff082224 */ /* 0x001fe200078e0006 */
[----:B------:R-:W-:Y:S01]  /*17700*/  @P2 MOV R9, R7 ;  /* 0x0000000700092202 */ /* 0x000fe20000000f00 */
[----:B------:R-:W-:-:S04]  /*17710*/  IMAD.U32 R7, RZ, RZ, UR11 ;  /* 0x0000000bff077e24 */ /* 0x000fc8000f8e00ff */
[----:B------:R0:W-:Y:S01]  /*17720*/  @P2 STG.E.U16 desc[UR36][R8.64+0x1f2], R12 ;  /* 0x0001f20c08002986 */ /* 0x0001e2000c101524 */
[C---:B------:R-:W-:Y:S02]  /*17730*/  IADD3 R6, P2, P6, R4.reuse, UR5, R3 ;  /* 0x0000000504067c10 */ /* 0x040fe4000fe5e003 */
[----:B------:R-:W-:Y:S02]  /*17740*/  IADD3 R4, P5, R4, UR12, RZ ;  /* 0x0000000c04047c10 */ /* 0x000fe4000ffbe0ff */
[C---:B------:R-:W-:Y:S02]  /*17750*/  IADD3.X R7, R5.reuse, UR4, R7, P2, P6 ;  /* 0x0000000405077c10 */ /* 0x040fe400097ec407 */
[----:B------:R-:W-:Y:S02]  /*17760*/  F2FP.F16.F32.PACK_AB R24, RZ, R24 ;  /* 0x00000018ff18723e */ /* 0x000fe400000000ff */
[----:B------:R-:W-:Y:S02]  /*17770*/  IADD3.X R5, R5, UR11, RZ, P5, !PT ;  /* 0x0000000b05057c10 */ /* 0x000fe4000affe4ff */
[----:B------:R-:W-:-:S02]  /*17780*/  F2FP.F16.F32.PACK_AB R25, RZ, R25 ;  /* 0x00000019ff19723e */ /* 0x000fc400000000ff */
[C---:B------:R-:W-:Y:S01]  /*17790*/  ISETP.GT.AND P2, PT, R0.reuse, RZ, P0 ;  /* 0x000000ff0000720c */ /* 0x040fe20000744270 */
[----:B------:R-:W-:Y:S01]  /*177a0*/  @P3 STG.E.U16 desc[UR36][R4.64], R24 ;  /* 0x0000001804003986 */ /* 0x000fe2000c101524 */
[----:B------:R-:W-:Y:S01]  /*177b0*/  ISETP.GT.AND P3, PT, R0, 0x1, P0 ;  /* 0x000000010000780c */ /* 0x000fe20000764270 */
[-C--:B------:R-:W-:Y:S02]  /*177c0*/  FMUL R26, R26, R2.reuse ;  /* 0x000000021a1a7220 */ /* 0x080fe40000400000 */
[----:B------:R-:W-:Y:S01]  /*177d0*/  @P4 STG.E.U16 desc[UR36][R4.64+0x2], R25 ;  /* 0x0000021904004986 */ /* 0x000fe2000c101524 */
[----:B------:R-:W-:Y:S01]  /*177e0*/  ISETP.GT.AND P4, PT, R0, 0x8, P1 ;  /* 0x000000080000780c */ /* 0x000fe20000f84270 */
[-C--:B------:R-:W-:Y:S01]  /*177f0*/  FMUL R27, R27, R2.reuse ;  /* 0x000000021b1b7220 */ /* 0x080fe20000400000 */
[----:B0-----:R-:W-:Y:S01]  /*17800*/  IADD3 R8, P5, R4, UR5, RZ ;  /* 0x0000000504087c10 */ /* 0x001fe2000ffbe0ff */
[----:B------:R-:W-:Y:S01]  /*17810*/  FMUL R28, R28, R2 ;  /* 0x000000021c1c7220 */ /* 0x000fe20000400000 */
[----:B------:R-:W-:-:S02]  /*17820*/  F2FP.F16.F32.PACK_AB R26, RZ, R26 ;  /* 0x0000001aff1a723e */ /* 0x000fc400000000ff */
[----:B------:R-:W-:Y:S02]  /*17830*/  IADD3.X R9, R5, UR4, RZ, P5, !PT ;  /* 0x0000000405097c10 */ /* 0x000fe4000affe4ff */
[----:B------:R-:W-:Y:S02]  /*17840*/  F2FP.F16.F32.PACK_AB R27, RZ, R27 ;  /* 0x0000001bff1b723e */ /* 0x000fe400000000ff */
[----:B------:R-:W-:Y:S01]  /*17850*/  F2FP.F16.F32.PACK_AB R28, RZ, R28 ;  /* 0x0000001cff1c723e */ /* 0x000fe200000000ff */
[----:B------:R-:W-:Y:S01]  /*17860*/  @P2 STG.E.U16 desc[UR36][R8.64], R26 ;  /* 0x0000001a08002986 */ /* 0x000fe2000c101524 */
[C---:B------:R-:W-:Y:S02]  /*17870*/  ISETP.GT.AND P5, PT, R0.reuse, 0x9, P1 ;  /* 0x000000090000780c */ /* 0x040fe40000fa4270 */
[C---:B------:R-:W-:Y:S01]  /*17880*/  ISETP.GT.AND P2, PT, R0.reuse, 0x8, P0 ;  /* 0x000000080000780c */ /* 0x040fe20000744270 */
[----:B------:R-:W-:Y:S01]  /*17890*/  @P3 STG.E.U16 desc[UR36][R8.64+0x2], R27 ;  /* 0x0000021b08003986 */ /* 0x000fe2000c101524 */
[-C--:B------:R-:W-:Y:S01]  /*178a0*/  FMUL R29, R29, R2.reuse ;  /* 0x000000021d1d7220 */ /* 0x080fe20000400000 */
[----:B------:R-:W-:Y:S01]  /*178b0*/  ISETP.GT.AND P3, PT, R0, 0x9, P0 ;  /* 0x000000090000780c */ /* 0x000fe20000764270 */
[-C--:B------:R-:W-:Y:S01]  /*178c0*/  FMUL R30, R30, R2.reuse ;  /* 0x000000021e1e7220 */ /* 0x080fe20000400000 */
[----:B------:R-:W-:Y:S01]  /*178d0*/  @P4 STG.E.U16 desc[UR36][R4.64+0x10], R28 ;  /* 0x0000101c04004986 */ /* 0x000fe2000c101524 */
[----:B------:R-:W-:Y:S01]  /*178e0*/  ISETP.GT.AND P4, PT, R0, 0x10, P1 ;  /* 0x000000100000780c */ /* 0x000fe20000f84270 */
[-C--:B------:R-:W-:Y:S01]  /*178f0*/  FMUL R31, R31, R2.reuse ;  /* 0x000000021f1f7220 */ /* 0x080fe20000400000 */
[----:B------:R-:W-:Y:S01]  /*17900*/  IADD3 R10, P6, R4, UR5, RZ ;  /* 0x00000005040a7c10 */ /* 0x000fe2000ffde0ff */
[----:B------:R-:W-:Y:S01]  /*17910*/  FMUL R32, R32, R2 ;  /* 0x0000000220207220 */ /* 0x000fe20000400000 */
[----:B------:R-:W-:-:S02]  /*17920*/  F2FP.F16.F32.PACK_AB R29, RZ, R29 ;  /* 0x0000001dff1d723e */ /* 0x000fc400000000ff */
[----:B------:R-:W-:Y:S02]  /*17930*/  F2FP.F16.F32.PACK_AB R30, RZ, R30 ;  /* 0x0000001eff1e723e */ /* 0x000fe400000000ff */
[----:B------:R-:W-:Y:S02]  /*17940*/  IADD3.X R11, R5, UR4, RZ, P6, !PT ;  /* 0x00000004050b7c10 */ /* 0x000fe4000b7fe4ff */
[----:B------:R-:W-:Y:S01]  /*17950*/  F2FP.F16.F32.PACK_AB R31, RZ, R31 ;  /* 0x0000001fff1f723e */ /* 0x000fe200000000ff */
[----:B------:R-:W-:Y:S01]  /*17960*/  @P5 STG.E.U16 desc[UR36][R4.64+0x12], R29 ;  /* 0x0000121d04005986 */ /* 0x000fe2000c101524 */
[----:B------:R-:W-:Y:S02]  /*17970*/  F2FP.F16.F32.PACK_AB R32, RZ, R32 ;  /* 0x00000020ff20723e */ /* 0x000fe400000000ff */
[C---:B------:R-:W-:Y:S01]  /*17980*/  ISETP.GT.AND P5, PT, R0.reuse, 0x11, P1 ;  /* 0x000000110000780c */ /* 0x040fe20000fa4270 */
[----:B------:R-:W-:Y:S01]  /*17990*/  @P2 STG.E.U16 desc[UR36][R10.64+0x10], R30 ;  /* 0x0000101e0a002986 */ /* 0x000fe2000c101524 */
[----:B------:R-:W-:Y:S01]  /*179a0*/  ISETP.GT.AND P2, PT, R0, 0x10, P0 ;  /* 0x000000100000780c */ /* 0x000fe20000744270 */
[----:B------:R-:W-:-:S02]  /*179b0*/  FMUL R33, R33, R2 ;  /* 0x0000000221217220 */ /* 0x000fc40000400000 */
[----:B------:R-:W-:Y:S01]  /*179c0*/  @P3 STG.E.U16 desc[UR36][R6.64+0x12], R31 ;  /* 0x0000121f06003986 */ /* 0x000fe2000c101524 */
[----:B------:R-:W-:Y:S01]  /*179d0*/  ISETP.GT.AND P3, PT, R0, 0x11, P0 ;  /* 0x000000110000780c */ /* 0x000fe20000764270 */
[-C--:B------:R-:W-:Y:S02]  /*179e0*/  FMUL R34, R34, R2.reuse ;  /* 0x0000000222227220 */ /* 0x080fe40000400000 */
[----:B------:R-:W-:Y:S01]  /*179f0*/  @P4 STG.E.U16 desc[UR36][R4.64+0x20], R32 ;  /* 0x0000202004004986 */ /* 0x000fe2000c101524 */
[----:B------:R-:W-:Y:S01]  /*17a00*/  ISETP.GT.AND P4, PT, R0, 0x18, P1 ;  /* 0x000000180000780c */ /* 0x000fe20000f84270 */
[-C--:B------:R-:W-:Y:S01]  /*17a10*/  FMUL R35, R35, R2.reuse ;  /* 0x0000000223237220 */ /* 0x080fe20000400000 */
[----:B------:R-:W-:Y:S01]  /*17a20*/  FMUL R36, R36, R2 ;  /* 0x0000000224247220 */ /* 0x000fe20000400000 */
[----:B------:R-:W-:Y:S02]  /*17a30*/  F2FP.F16.F32.PACK_AB R33, RZ, R33 ;  /* 0x00000021ff21723e */ /* 0x000fe400000000ff */
[----:B------:R-:W-:-:S02]  /*17a40*/  F2FP.F16.F32.PACK_AB R34, RZ, R34 ;  /* 0x00000022ff22723e */ /* 0x000fc400000000ff */
[----:B------:R-:W-:Y:S01]  /*17a50*/  F2FP.F16.F32.PACK_AB R35, RZ, R35 ;  /* 0x00000023ff23723e */ /* 0x000fe200000000ff */
[----:B------:R-:W-:Y:S01]  /*17a60*/  @P5 STG.E.U16 desc[UR36][R4.64+0x22], R33 ;  /* 0x0000222104005986 */ /* 0x000fe2000c101524 */
[----:B------:R-:W-:Y:S02]  /*17a70*/  F2FP.F16.F32.PACK_AB R36, RZ, R36 ;  /* 0x00000024ff24723e */ /* 0x000fe400000000ff */
[C---:B------:R-:W-:Y:S01]  /*17a80*/  ISETP.GT.AND P5, PT, R0.reuse, 0x19, P1 ;  /* 0x000000190000780c */ /* 0x040fe20000fa4270 */
[----:B------:R-:W-:Y:S01]  /*17a90*/  @P2 STG.E.U16 desc[UR36][R6.64+0x20], R34 ;  /* 0x0000202206002986 */ /* 0x000fe2000c101524 */
[C---:B------:R-:W-:Y:S01]  /*17aa0*/  ISETP.GT.AND P2, PT, R0.reuse, 0x18, P0 ;  /* 0x000000180000780c */ /* 0x040fe20000744270 */
[-C--:B------:R-:W-:Y:S02]  /*17ab0*/  FMUL R37, R37, R2.reuse ;  /* 0x0000000225257220 */ /* 0x080fe40000400000 */
[----:B------:R-:W-:Y:S01]  /*17ac0*/  @P3 STG.E.U16 desc[UR36][R6.64+0x22], R35 ;  /* 0x0000222306003986 */ /* 0x000fe2000c101524 */
[----:B------:R-:W-:Y:S01]  /*17ad0*/  ISETP.GT.AND P3, PT, R0, 0x19, P0 ;  /* 0x000000190000780c */ /* 0x000fe20000764270 */
[----:B------:R-:W-:-:S02]  /*17ae0*/  FMUL R38, R38, R2 ;  /* 0x0000000226267220 */ /* 0x000fc40000400000 */
[----:B------:R-:W-:Y:S01]  /*17af0*/  @P4 STG.E.U16 desc[UR36][R4.64+0x30], R36 ;  /* 0x0000302404004986 */ /* 0x000fe2000c101524 */
[----:B------:R-:W-:Y:S01]  /*17b00*/  ISETP.GT.AND P4, PT, R0, 0x20, P1 ;  /* 0x000000200000780c */ /* 0x000fe20000f84270 */
[-C--:B------:R-:W-:Y:S01]  /*17b10*/  FMUL R39, R39, R2.reuse ;  /* 0x0000000227277220 */ /* 0x080fe20000400000 */
[----:B------:R-:W-:Y:S01]  /*17b20*/  FMUL R40, R40, R2 ;  /* 0x0000000228287220 */ /* 0x000fe20000400000 */
[----:B------:R-:W-:Y:S02]  /*17b30*/  F2FP.F16.F32.PACK_AB R37, RZ, R37 ;  /* 0x00000025ff25723e */ /* 0x000fe400000000ff */
[----:B------:R-:W-:Y:S02]  /*17b40*/  F2FP.F16.F32.PACK_AB R38, RZ, R38 ;  /* 0x00000026ff26723e */ /* 0x000fe400000000ff */
[----:B------:R-:W-:Y:S01]  /*17b50*/  F2FP.F16.F32.PACK_AB R39, RZ, R39 ;  /* 0x00000027ff27723e */ /* 0x000fe200000000ff */
[----:B------:R-:W-:Y:S01]  /*17b60*/  @P5 STG.E.U16 desc[UR36][R4.64+0x32], R37 ;  /* 0x0000322504005986 */ /* 0x000fe2000c101524 */
[----:B------:R-:W-:-:S02]  /*17b70*/  F2FP.F16.F32.PACK_AB R40, RZ, R40 ;  /* 0x00000028ff28723e */ /* 0x000fc400000000ff */
[C---:B------:R-:W-:Y:S01]  /*17b80*/  ISETP.GT.AND P5, PT, R0.reuse, 0x21, P1 ;  /* 0x000000210000780c */ /* 0x040fe20000fa4270 */
[----:B------:R-:W-:Y:S01]  /*17b90*/  @P2 STG.E.U16 desc[UR36][R6.64+0x30], R38 ;  /* 0x0000302606002986 */ /* 0x000fe2000c101524 */
[C---:B------:R-:W-:Y:S01]  /*17ba0*/  ISETP.GT.AND P2, PT, R0.reuse, 0x20, P0 ;  /* 0x000000200000780c */ /* 0x040fe20000744270 */
[-C--:B------:R-:W-:Y:S02]  /*17bb0*/  FMUL R41, R41, R2.reuse ;  /* 0x0000000229297220 */ /* 0x080fe40000400000 */
[----:B------:R-:W-:Y:S01]  /*17bc0*/  @P3 STG.E.U16 desc[UR36][R6.64+0x32], R39 ;  /* 0x0000322706003986 */ /* 0x000fe2000c101524 */
[----:B------:R-:W-:Y:S01]  /*17bd0*/  ISETP.GT.AND P3, PT, R0, 0x21, P0 ;  /* 0x000000210000780c */ /* 0x000fe20000764270 */
[-C--:B------:R-:W-:Y:S02]  /*17be0*/  FMUL R42, R42, R2.reuse ;  /* 0x000000022a2a7220 */ /* 0x080fe40000400000 */
[----:B------:R-:W-:Y:S01]  /*17bf0*/  @P4 STG.E.U16 desc[UR36][R4.64+0x40], R40 ;  /* 0x0000402804004986 */ /* 0x000fe2000c101524 */
[----:B------:R-:W-:Y:S01]  /*17c00*/  ISETP.GT.AND P4, PT, R0, 0x28, P1 ;  /* 0x000000280000780c */ /* 0x000fe20000f84270 */
[-C--:B------:R-:W-:Y:S01]  /*17c10*/  FMUL R43, R43, R2.reuse ;  /* 0x000000022b2b7220 */ /* 0x080fe20000400000 */
[----:B------:R-:W-:Y:S01]  /*17c20*/  FMUL R44, R44, R2 ;  /* 0x000000022c2c7220 */ /* 0x000fe20000400000 */
[----:B------:R-:W-:-:S02]  /*17c30*/  F2FP.F16.F32.PACK_AB R41, RZ, R41 ;  /* 0x00000029ff29723e */ /* 0x000fc400000000ff */
[----:B------:R-:W-:Y:S02]  /*17c40*/  F2FP.F16.F32.PACK_AB R42, RZ, R42 ;  /* 0x0000002aff2a723e */ /* 0x000fe400000000ff */
        /* <DEDUP_REMOVED lines=357> */
[----:B------:R-:W-:Y:S01]  /*192a0*/  ISETP.GT.AND P2, PT, R0, 0xd8, P0 ;  /* 0x000000d80000780c */ /* 0x000fe20000744270 */
[-C--:B------:R-:W-:Y:S02]  /*192b0*/  FMUL R133, R133, R2.reuse ;  /* 0x0000000285857220 */ /* 0x080fe40000400000 */
[----:B------:R-:W-:Y:S01]  /*192c0*/  @P3 STG.E.U16 desc[UR36][R6.64+0x1a2], R131 ;  /* 0x0001a28306003986 */ /* 0x000fe2000c101524 */
[----:B------:R-:W-:-:S03]  /*192d0*/  FMUL R134, R134, R2 ;  /* 0x0000000286867220 */ /* 0x000fc60000400000 */
[----:B------:R-:W-:Y:S01]  /*192e0*/  @P4 STG.E.U16 desc[UR36][R4.64+0x1b0], R132 ;  /* 0x0001b08404004986 */ /* 0x000fe2000c101524 */
[C---:B------:R-:W-:Y:S01]  /*192f0*/  ISETP.GT.AND P4, PT, R0.reuse, 0xd9, P0 ;  /* 0x000000d90000780c */ /* 0x040fe20000784270 */
[----:B------:R-:W-:Y:S01]  /*19300*/  FMUL R135, R135, R2 ;  /* 0x0000000287877220 */ /* 0x000fe20000400000 */
[----:B------:R-:W-:Y:S02]  /*19310*/  F2FP.F16.F32.PACK_AB R133, RZ, R133 ;  /* 0x00000085ff85723e */ /* 0x000fe400000000ff */
[----:B------:R-:W-:Y:S02]  /*19320*/  F2FP.F16.F32.PACK_AB R134, RZ, R134 ;  /* 0x00000086ff86723e */ /* 0x000fe400000000ff */
[----:B------:R-:W-:Y:S01]  /*19330*/  F2FP.F16.F32.PACK_AB R135, RZ, R135 ;  /* 0x00000087ff87723e */ /* 0x000fe200000000ff */
[----:B------:R-:W-:Y:S01]  /*19340*/  @P5 STG.E.U16 desc[UR36][R4.64+0x1b2], R133 ;  /* 0x0001b28504005986 */ /* 0x000fe2000c101524 */
[----:B------:R-:W-:-:S03]  /*19350*/  ISETP.GT.AND P5, PT, R0, 0xe0, P1 ;  /* 0x000000e00000780c */ /* 0x000fc60000fa4270 */
[----:B------:R-:W-:Y:S01]  /*19360*/  @P2 STG.E.U16 desc[UR36][R6.64+0x1b0], R134 ;  /* 0x0001b08606002986 */ /* 0x000fe2000c101524 */
[----:B------:R-:W-:Y:S01]  /*19370*/  ISETP.GT.AND P2, PT, R0, 0xe1, P1 ;  /* 0x000000e10000780c */ /* 0x000fe20000f44270 */
[-C--:B------:R-:W-:Y:S01]  /*19380*/  FMUL R136, R136, R2.reuse ;  /* 0x0000000288887220 */ /* 0x080fe20000400000 */
[C---:B------:R-:W-:Y:S01]  /*19390*/  ISETP.GT.AND P3, PT, R0.reuse, 0xe0, P0 ;  /* 0x000000e00000780c */ /* 0x040fe20000764270 */
[----:B------:R-:W-:Y:S01]  /*193a0*/  @P4 STG.E.U16 desc[UR36][R6.64+0x1b2], R135 ;  /* 0x0001b28706004986 */ /* 0x000fe2000c101524 */
[-C--:B------:R-:W-:Y:S01]  /*193b0*/  FMUL R137, R137, R2.reuse ;  /* 0x0000000289897220 */ /* 0x080fe20000400000 */
[----:B------:R-:W-:Y:S01]  /*193c0*/  ISETP.GT.AND P4, PT, R0, 0xe1, P0 ;  /* 0x000000e10000780c */ /* 0x000fe20000784270 */
[-C--:B------:R-:W-:Y:S01]  /*193d0*/  FMUL R138, R138, R2.reuse ;  /* 0x000000028a8a7220 */ /* 0x080fe20000400000 */
[----:B------:R-:W-:Y:S01]  /*193e0*/  FMUL R139, R139, R2 ;  /* 0x000000028b8b7220 */ /* 0x000fe20000400000 */
[----:B------:R-:W-:Y:S02]  /*193f0*/  F2FP.F16.F32.PACK_AB R136, RZ, R136 ;  /* 0x00000088ff88723e */ /* 0x000fe400000000ff */
[----:B------:R-:W-:-:S02]  /*19400*/  F2FP.F16.F32.PACK_AB R137, RZ, R137 ;  /* 0x00000089ff89723e */ /* 0x000fc400000000ff */
[----:B------:R-:W-:Y:S02]  /*19410*/  F2FP.F16.F32.PACK_AB R138, RZ, R138 ;  /* 0x0000008aff8a723e */ /* 0x000fe400000000ff */
[----:B------:R-:W-:Y:S01]  /*19420*/  F2FP.F16.F32.PACK_AB R139, RZ, R139 ;  /* 0x0000008bff8b723e */ /* 0x000fe200000000ff */
[----:B------:R-:W-:Y:S01]  /*19430*/  @P5 STG.E.U16 desc[UR36][R4.64+0x1c0], R136 ;  /* 0x0001c08804005986 */ /* 0x000fe2000c101524 */
[----:B------:R-:W-:-:S03]  /*19440*/  ISETP.GT.AND P5, PT, R0, 0xe9, P1 ;  /* 0x000000e90000780c */ /* 0x000fc60000fa4270 */
[----:B------:R-:W-:Y:S01]  /*19450*/  @P2 STG.E.U16 desc[UR36][R4.64+0x1c2], R137 ;  /* 0x0001c28904002986 */ /* 0x000fe2000c101524 */
[C---:B------:R-:W-:Y:S02]  /*19460*/  ISETP.GT.AND P2, PT, R0.reuse, 0xe8, P1 ;  /* 0x000000e80000780c */ /* 0x040fe40000f44270 */
[C---:B------:R-:W-:Y:S01]  /*19470*/  ISETP.GT.AND P6, PT, R0.reuse, 0xe8, P0 ;  /* 0x000000e80000780c */ /* 0x040fe200007c4270 */
[----:B------:R-:W-:Y:S01]  /*19480*/  @P3 STG.E.U16 desc[UR36][R6.64+0x1c0], R138 ;  /* 0x0001c08a06003986 */ /* 0x000fe2000c101524 */
[----:B------:R-:W-:Y:S01]  /*19490*/  ISETP.GT.AND P3, PT, R0, 0xe9, P0 ;  /* 0x000000e90000780c */ /* 0x000fe20000764270 */
[-C--:B------:R-:W-:Y:S01]  /*194a0*/  FMUL R140, R140, R2.reuse ;  /* 0x000000028c8c7220 */ /* 0x080fe20000400000 */
[-C--:B------:R-:W-:Y:S01]  /*194b0*/  FMUL R141, R141, R2.reuse ;  /* 0x000000028d8d7220 */ /* 0x080fe20000400000 */
[----:B------:R-:W-:Y:S01]  /*194c0*/  @P4 STG.E.U16 desc[UR36][R6.64+0x1c2], R139 ;  /* 0x0001c28b06004986 */ /* 0x000fe2000c101524 */
[----:B------:R-:W-:Y:S01]  /*194d0*/  ISETP.GT.AND P4, PT, R0, 0xf0, P1 ;  /* 0x000000f00000780c */ /* 0x000fe20000f84270 */
[-C--:B------:R-:W-:Y:S01]  /*194e0*/  FMUL R142, R142, R2.reuse ;  /* 0x000000028e8e7220 */ /* 0x080fe20000400000 */
[-C--:B------:R-:W-:Y:S01]  /*194f0*/  FMUL R143, R143, R2.reuse ;  /* 0x000000028f8f7220 */ /* 0x080fe20000400000 */
[----:B------:R-:W-:Y:S01]  /*19500*/  FMUL R144, R144, R2 ;  /* 0x0000000290907220 */ /* 0x000fe20000400000 */
[----:B------:R-:W-:-:S02]  /*19510*/  F2FP.F16.F32.PACK_AB R140, RZ, R140 ;  /* 0x0000008cff8c723e */ /* 0x000fc400000000ff */
[----:B------:R-:W-:Y:S02]  /*19520*/  F2FP.F16.F32.PACK_AB R141, RZ, R141 ;  /* 0x0000008dff8d723e */ /* 0x000fe400000000ff */
[----:B------:R-:W-:Y:S02]  /*19530*/  F2FP.F16.F32.PACK_AB R142, RZ, R142 ;  /* 0x0000008eff8e723e */ /* 0x000fe400000000ff */
[----:B------:R-:W-:Y:S02]  /*19540*/  F2FP.F16.F32.PACK_AB R143, RZ, R143 ;  /* 0x0000008fff8f723e */ /* 0x000fe400000000ff */
[----:B------:R-:W-:Y:S01]  /*19550*/  F2FP.F16.F32.PACK_AB R144, RZ, R144 ;  /* 0x00000090ff90723e */ /* 0x000fe200000000ff */
[----:B------:R-:W-:Y:S01]  /*19560*/  @P2 STG.E.U16 desc[UR36][R4.64+0x1d0], R140 ;  /* 0x0001d08c04002986 */ /* 0x000fe2000c101524 */
[----:B------:R-:W-:-:S03]  /*19570*/  ISETP.GT.AND P2, PT, R0, 0xf1, P1 ;  /* 0x000000f10000780c */ /* 0x000fc60000f44270 */
[----:B------:R-:W-:Y:S01]  /*19580*/  @P5 STG.E.U16 desc[UR36][R4.64+0x1d2], R141 ;  /* 0x0001d28d04005986 */ /* 0x000fe2000c101524 */
[----:B------:R-:W-:-:S03]  /*19590*/  ISETP.GT.AND P5, PT, R0, 0xf0, P0 ;  /* 0x000000f00000780c */ /* 0x000fc600007a4270 */
[----:B------:R-:W-:Y:S01]  /*195a0*/  @P6 STG.E.U16 desc[UR36][R6.64+0x1d0], R142 ;  /* 0x0001d08e06006986 */ /* 0x000fe2000c101524 */
[----:B------:R-:W-:-:S03]  /*195b0*/  FMUL R145, R145, R2 ;  /* 0x0000000291917220 */ /* 0x000fc60000400000 */
[----:B------:R-:W-:Y:S01]  /*195c0*/  @P3 STG.E.U16 desc[UR36][R6.64+0x1d2], R143 ;  /* 0x0001d28f06003986 */ /* 0x000fe2000c101524 */
[----:B------:R-:W-:-:S03]  /*195d0*/  ISETP.GT.AND P3, PT, R0, 0xf8, P1 ;  /* 0x000000f80000780c */ /* 0x000fc60000f64270 */
[----:B------:R-:W-:Y:S01]  /*195e0*/  @P4 STG.E.U16 desc[UR36][R4.64+0x1e0], R144 ;  /* 0x0001e09004004986 */ /* 0x000fe2000c101524 */
[----:B------:R-:W-:Y:S01]  /*195f0*/  ISETP.GT.AND P4, PT, R0, 0xf1, P0 ;  /* 0x000000f10000780c */ /* 0x000fe20000784270 */
[-C--:B------:R-:W-:Y:S01]  /*19600*/  FMUL R146, R146, R2.reuse ;  /* 0x0000000292927220 */ /* 0x080fe20000400000 */
[C---:B------:R-:W-:Y:S01]  /*19610*/  ISETP.GT.AND P1, PT, R0.reuse, 0xf9, P1 ;  /* 0x000000f90000780c */ /* 0x040fe20000f24270 */
[-C--:B------:R-:W-:Y:S01]  /*19620*/  FMUL R147, R147, R2.reuse ;  /* 0x0000000293937220 */ /* 0x080fe20000400000 */
[----:B------:R-:W-:Y:S01]  /*19630*/  ISETP.GT.AND P6, PT, R0, 0xf8, P0 ;  /* 0x000000f80000780c */ /* 0x000fe200007c4270 */
[-C--:B------:R-:W-:Y:S01]  /*19640*/  FMUL R148, R148, R2.reuse ;  /* 0x0000000294947220 */ /* 0x080fe20000400000 */
[----:B------:R-:W-:Y:S01]  /*19650*/  FMUL R149, R149, R2 ;  /* 0x0000000295957220 */ /* 0x000fe20000400000 */
[----:B------:R-:W-:Y:S02]  /*19660*/  F2FP.F16.F32.PACK_AB R145, RZ, R145 ;  /* 0x00000091ff91723e */ /* 0x000fe400000000ff */
[----:B------:R-:W-:-:S02]  /*19670*/  F2FP.F16.F32.PACK_AB R146, RZ, R146 ;  /* 0x00000092ff92723e */ /* 0x000fc400000000ff */
[----:B------:R-:W-:Y:S02]  /*19680*/  ISETP.GT.AND P0, PT, R0, 0xf9, P0 ;  /* 0x000000f90000780c */ /* 0x000fe40000704270 */
[----:B------:R-:W-:Y:S01]  /*19690*/  F2FP.F16.F32.PACK_AB R147, RZ, R147 ;  /* 0x00000093ff93723e */ /* 0x000fe200000000ff */
[----:B------:R-:W-:Y:S01]  /*196a0*/  FMUL R150, R150, R2 ;  /* 0x0000000296967220 */ /* 0x000fe20000400000 */
[----:B------:R-:W-:Y:S02]  /*196b0*/  F2FP.F16.F32.PACK_AB R148, RZ, R148 ;  /* 0x00000094ff94723e */ /* 0x000fe400000000ff */
[----:B------:R-:W-:Y:S01]  /*196c0*/  F2FP.F16.F32.PACK_AB R149, RZ, R149 ;  /* 0x00000095ff95723e */ /* 0x000fe200000000ff */
[----:B------:R-:W-:Y:S01]  /*196d0*/  FMUL R151, R151, R2 ;  /* 0x0000000297977220 */ /* 0x000fe20000400000 */
[----:B------:R-:W-:Y:S01]  /*196e0*/  @P2 STG.E.U16 desc[UR36][R4.64+0x1e2], R145 ;  /* 0x0001e29104002986 */ /* 0x000fe2000c101524 */
[----:B------:R-:W-:-:S03]  /*196f0*/  F2FP.F16.F32.PACK_AB R150, RZ, R150 ;  /* 0x00000096ff96723e */ /* 0x000fc600000000ff */
[----:B------:R-:W-:Y:S01]  /*19700*/  @P5 STG.E.U16 desc[UR36][R6.64+0x1e0], R146 ;  /* 0x0001e09206005986 */ /* 0x000fe2000c101524 */
[----:B------:R-:W-:-:S03]  /*19710*/  F2FP.F16.F32.PACK_AB R151, RZ, R151 ;  /* 0x00000097ff97723e */ /* 0x000fc600000000ff */
[----:B------:R-:W-:Y:S04]  /*19720*/  @P4 STG.E.U16 desc[UR36][R6.64+0x1e2], R147 ;  /* 0x0001e29306004986 */ /* 0x000fe8000c101524 */
[----:B------:R-:W-:Y:S04]  /*19730*/  @P3 STG.E.U16 desc[UR36][R4.64+0x1f0], R148 ;  /* 0x0001f09404003986 */ /* 0x000fe8000c101524 */
[----:B------:R0:W-:Y:S02]  /*19740*/  @P1 STG.E.U16 desc[UR36][R4.64+0x1f2], R149 ;  /* 0x0001f29504001986 */ /* 0x0001e4000c101524 */
[----:B0-----:R-:W-:Y:S01]  /*19750*/  @P6 IMAD.MOV.U32 R4, RZ, RZ, R6 ;  /* 0x000000ffff046224 */ /* 0x001fe200078e0006 */
[----:B------:R-:W-:-:S05]  /*19760*/  @P6 MOV R5, R7 ;  /* 0x0000000700056202 */ /* 0x000fca0000000f00 */
[----:B------:R0:W-:Y:S04]  /*19770*/  @P6 STG.E.U16 desc[UR36][R4.64+0x1f0], R150 ;  /* 0x0001f09604006986 */ /* 0x0001e8000c101524 */
[----:B------:R0:W-:Y:S02]  /*19780*/  @P0 STG.E.U16 desc[UR36][R6.64+0x1f2], R151 ;  /* 0x0001f29706000986 */ /* 0x0001e4000c101524 */
.L_x_536:
[----:B------:R-:W-:Y:S05]  /*19790*/  BSYNC B0 ;  /* 0x0000000000007941 */ /* 0x000fea0003800000 */
.L_x_28:
[----:B0-----:R-:W2:Y:S04]  /*197a0*/  LDL.LU R5, [R1+0x200] ;  /* 0x0002000001057983 */ /* 0x001ea80000300800 */
[----:B------:R-:W2:Y:S01]  /*197b0*/  LDL.LU R4, [R1+0x204] ;  /* 0x0002040001047983 */ /* 0x000ea20000300800 */
[----:B------:R-:W-:Y:S01]  /*197c0*/  ULDC UR4, c[0x0][0xc] ;  /* 0x0000030000047ab9 */ /* 0x000fe20000000800 */
[----:B------:R-:W-:Y:S01]  /*197d0*/  ULDC UR5, c[0x0][0x10] ;  /* 0x0000040000057ab9 */ /* 0x000fe20000000800 */
[----:B-----5:R-:W2:Y:S01]  /*197e0*/  LDC R3, c[0x0][0x14] ;  /* 0x00000500ff037b82 */ /* 0x020ea20000000800 */
[----:B------:R-:W-:Y:S01]  /*197f0*/  UIMAD.WIDE.U32 UR4, UR4, UR5, URZ ;  /* 0x00000005040472a5 */ /* 0x000fe2000f8e003f */
[----:B----4-:R-:W-:Y:S01]  /*19800*/  PRMT R0, RZ, 0x7610, R0 ;  /* 0x00007610ff007816 */ /* 0x010fe20000000000 */
[----:B------:R-:W-:Y:S01]  /*19810*/  UMOV UR42, 0xffffffff ;  /* 0xffffffff002a7882 */ /* 0x000fe20000000000 */
[----:B------:R-:W-:-:S03]  /*19820*/  UMOV UR43, 0xffffffff ;  /* 0xffffffff002b7882 */ /* 0x000fc60000000000 */
[----:B--2---:R-:W-:-:S04]  /*19830*/  IMAD.WIDE.U32 R4, R3, UR4, R4 ;  /* 0x0000000403047c25 */ /* 0x004fc8000f8e0004 */
[----:B------:R-:W-:Y:S01]  /*19840*/  IMAD R3, R3, UR5, RZ ;  /* 0x0000000503037c24 */ /* 0x000fe2000f8e02ff */
[----:B------:R-:W-:Y:S01]  /*19850*/  ULDC.64 UR4, c[0x0][0x650] ;  /* 0x0001940000047ab9 */ /* 0x000fe20000000a00 */
[----:B------:R-:W-:Y:S01]  /*19860*/  IMAD.MOV.U32 R7, RZ, RZ, R4 ;  /* 0x000000ffff077224 */ /* 0x000fe200078e0004 */
[----:B------:R-:W-:Y:S01]  /*19870*/  ISETP.GE.U32.AND P0, PT, R4, UR4, PT ;  /* 0x0000000404007c0c */ /* 0x000fe2000bf06070 */
[----:B------:R-:W-:-:S05]  /*19880*/  IMAD.IADD R6, R5, 0x1, R3 ;  /* 0x0000000105067824 */ /* 0x000fca00078e0203 */
[----:B------:R0:W-:Y:S01]  /*19890*/  STL [R1+0x200], R6 ;  /* 0x0002000601007387 */ /* 0x0001e20000100800 */
[----:B------:R-:W-:-:S03]  /*198a0*/  ISETP.GE.U32.AND.EX P0, PT, R6, UR5, PT, P0 ;  /* 0x0000000506007c0c */ /* 0x000fc6000bf06100 */
[----:B------:R0:W-:Y:S10]  /*198b0*/  STL [R1+0x204], R7 ;  /* 0x0002040701007387 */ /* 0x0001f40000100800 */
[----:B0-----:R-:W-:Y:S05]  /*198c0*/  @P0 BRA `(.L_x_537) ;  /* 0x0000000400880947 */ /* 0x001fea0003800000 */
[----:B------:R-:W0:Y:S01]  /*198d0*/  S2UR UR6, SR_CTAID.X ;  /* 0x00000000000679c3 */ /* 0x000e220000002500 */
[----:B------:R-:W-:Y:S01]  /*198e0*/  ULDC.64 UR12, c[0x0][0x628] ;  /* 0x00018a00000c7ab9 */ /* 0x000fe20000000a00 */
[----:B------:R-:W-:Y:S01]  /*198f0*/  ULDC UR4, c[0x0][0x150] ;  /* 0x0000540000047ab9 */ /* 0x000fe20000000800 */
[----:B------:R-:W-:Y:S01]  /*19900*/  ISETP.NE.U32.AND P0, PT, RZ, UR12, PT ;  /* 0x0000000cff007c0c */ /* 0x000fe2000bf05070 */
[----:B------:R-:W-:Y:S01]  /*19910*/  ULDC UR15, c[0x0][0x630] ;  /* 0x00018c00000f7ab9 */ /* 0x000fe20000000800 */
[C---:B------:R-:W-:Y:S01]  /*19920*/  R2UR UR16, R7.reuse ;  /* 0x00000000071072ca */ /* 0x040fe200000e0000 */
[----:B------:R-:W-:Y:S01]  /*19930*/  ULDC UR19, c[0x0][0x154] ;  /* 0x0000550000137ab9 */ /* 0x000fe20000000800 */
[----:B------:R-:W-:Y:S01]  /*19940*/  ISETP.NE.AND.EX P0, PT, RZ, UR13, PT, P0 ;  /* 0x0000000dff007c0c */ /* 0x000fe2000bf05300 */
[----:B------:R-:W2:Y:S01]  /*19950*/  S2UR UR18, SR_CTAID.Y ;  /* 0x00000000001279c3 */ /* 0x000ea20000002600 */
[----:B------:R-:W-:Y:S02]  /*19960*/  R2UR UR17, R6 ;  /* 0x00000000061172ca */ /* 0x000fe400000e0000 */
[----:B------:R-:W-:-:S02]  /*19970*/  R2UR UR10, R7 ;  /* 0x00000000070a72ca */ /* 0x000fc400000e0000 */
[----:B------:R-:W-:Y:S02]  /*19980*/  R2UR UR11, R6 ;  /* 0x00000000060b72ca */ /* 0x000fe400000e0000 */
[----:B0-----:R-:W-:-:S05]  /*19990*/  I2FP.F32.U32 R0, UR6 ;  /* 0x0000000600007c45 */ /* 0x001fca0008201000 */
[----:B------:R-:W-:-:S04]  /*199a0*/  FMUL R0, R0, UR4 ;  /* 0x0000000400007c20 */ /* 0x000fc80008400000 */
[----:B------:R0:W4:Y:S01]  /*199b0*/  F2I.U32.TRUNC.NTZ R3, R0 ;  /* 0x0000000000037305 */ /* 0x000122000020f000 */
[----:B--2---:R-:W-:Y:S05]  /*199c0*/  @!P0 BRA `(.L_x_538) ;  /* 0x0000000000308947 */ /* 0x004fea0003800000 */
        /* <DEDUP_REMOVED lines=12> */
.L_x_538:
[----:B------:R-:W-:Y:S01]  /*19a90*/  USHF.R.U64 UR43, UR10, UR15, UR11 ;  /* 0x0000000f0a2b7299 */ /* 0x000fe2000800120b */
[----:B0-----:R-:W-:Y:S01]  /*19aa0*/  I2FP.F32.U32 R0, UR18 ;  /* 0x0000001200007c45 */ /* 0x001fe20008201000 */
[----:B------:R-:W-:Y:S02]  /*19ab0*/  USHF.R.U32.HI UR4, URZ, UR15, UR11 ;  /* 0x0000000f3f047299 */ /* 0x000fe4000801160b */
        /* <DEDUP_REMOVED lines=8> */
[----:B------:R-:W-:Y:S01]  /*19b40*/  UIMAD.WIDE.U32 UR8, UR10, UR12, UR8 ;  /* 0x0000000c0a0872a5 */ /* 0x000fe2000f8e0008 */
[----:B----4-:R-:W-:Y:S01]  /*19b50*/  R2UR UR12, R3 ;  /* 0x00000000030c72ca */ /* 0x010fe200000e0000 */
[----:B------:R-:W-:Y:S01]  /*19b60*/  UIMAD UR10, UR10, UR13, UR4 ;  /* 0x0000000d0a0a72a4 */ /* 0x000fe2000f8e0204 */
[----:B------:R-:W-:Y:S01]  /*19b70*/  ULDC UR11, c[0x0][0x618] ;  /* 0x00018600000b7ab9 */ /* 0x000fe20000000800 */
[----:B------:R-:W-:Y:S02]  /*19b80*/  ULDC UR21, c[0x0][0x658] ;  /* 0x0001960000157ab9 */ /* 0x000fe40000000800 */
[----:B------:R-:W-:Y:S01]  /*19b90*/  UIADD3 UR9, UR9, UR10, URZ ;  /* 0x0000000a09097290 */ /* 0x000fe2000fffe03f */
[----:B------:R-:W-:Y:S01]  /*19ba0*/  UMOV UR15, 0xffffffff ;  /* 0xffffffff000f7882 */ /* 0x000fe20000000000 */
[----:B------:R-:W-:Y:S01]  /*19bb0*/  ULDC.64 UR4, c[0x0][0x640] ;  /* 0x0001900000047ab9 */ /* 0x000fe20000000a00 */
[----:B------:R-:W-:Y:S01]  /*19bc0*/  USHF.L.U32 UR15, UR15, UR21, URZ ;  /* 0x000000150f0f7299 */ /* 0x000fe2000800063f */
[----:B------:R-:W-:Y:S01]  /*19bd0*/  ISETP.NE.U32.AND P0, PT, RZ, UR4, PT ;  /* 0x00000004ff007c0c */ /* 0x000fe2000bf05070 */
[----:B------:R-:W-:-:S02]  /*19be0*/  USHF.R.U64 UR16, UR8, UR11, UR9 ;  /* 0x0000000b08107299 */ /* 0x000fc40008001209 */
[----:B------:R-:W-:Y:S01]  /*19bf0*/  USHF.R.U32.HI UR8, URZ, UR11, UR9 ;  /* 0x0000000b3f087299 */ /* 0x000fe20008011609 */
[----:B0-----:R-:W-:Y:S01]  /*19c00*/  R2UR UR14, R0 ;  /* 0x00000000000e72ca */ /* 0x001fe200000e0000 */
[----:B------:R-:W-:Y:S01]  /*19c10*/  ULDC UR17, c[0x0][0x608] ;  /* 0x0001820000117ab9 */ /* 0x000fe20000000800 */
[----:B------:R-:W-:Y:S01]  /*19c20*/  ULOP3.LUT UR41, URZ, UR15, URZ, 0x33, !UPT ;  /* 0x0000000f3f297292 */ /* 0x000fe2000f8e333f */
[----:B------:R-:W-:Y:S01]  /*19c30*/  ISETP.NE.AND.EX P0, PT, RZ, UR5, PT, P0 ;  /* 0x00000005ff007c0c */ /* 0x000fe2000bf05300 */
[----:B------:R-:W-:Y:S02]  /*19c40*/  USHF.R.U64 UR15, UR16, UR17, UR8 ;  /* 0x00000011100f7299 */ /* 0x000fe40008001208 */
[----:B------:R-:W-:Y:S02]  /*19c50*/  USHF.R.U32.HI UR8, URZ, UR17, UR8 ;  /* 0x000000113f087299 */ /* 0x000fe40008011608 */
[----:B------:R-:W-:Y:S02]  /*19c60*/  UIADD3 UR12, -UR12, URZ, URZ ;  /* 0x0000003f0c0c7290 */ /* 0x000fe4000fffe13f */
[----:B------:R-:W-:Y:S01]  /*19c70*/  USHF.R.U64 UR17, UR15, UR21, UR8 ;  /* 0x000000150f117299 */ /* 0x000fe20008001208 */
[----:B------:R-:W-:Y:S01]  /*19c80*/  UMOV UR19, 0x1 ;  /* 0x0000000100137882 */ /* 0x000fe20000000000 */
[----:B------:R-:W-:Y:S01]  /*19c90*/  ULDC UR13, c[0x0][0x144] ;  /* 0x00005100000d7ab9 */ /* 0x000fe20000000800 */
[----:B------:R-:W-:Y:S01]  /*19ca0*/  ULDC UR7, c[0x0][0x600] ;  /* 0x0001800000077ab9 */ /* 0x000fe20000000800 */
[----:B------:R-:W-:-:S02]  /*19cb0*/  USHF.L.U32 UR24, UR19, UR21, URZ ;  /* 0x0000001513187299 */ /* 0x000fc4000800063f */
[----:B------:R-:W-:Y:S02]  /*19cc0*/  USHF.R.U32.HI UR8, URZ, UR21, UR8 ;  /* 0x000000153f087299 */ /* 0x000fe40008011608 */
[----:B------:R-:W-:Y:S02]  /*19cd0*/  UIMAD UR21, UR13, UR12, UR6 ;  /* 0x0000000c0d1572a4 */ /* 0x000fe4000f8e0206 */
[----:B------:R-:W-:Y:S02]  /*19ce0*/  UIADD3 UR20, UR7, -0x1, URZ ;  /* 0xffffffff07147890 */ /* 0x000fe4000fffe03f */
[----:B------:R-:W-:Y:S01]  /*19cf0*/  UIADD3 UR19, -UR14, URZ, URZ ;  /* 0x0000003f0e137290 */ /* 0x000fe2000fffe13f */
        /* <DEDUP_REMOVED lines=17> */
.L_x_539:
[----:B------:R-:W-:Y:S01]  /*19e10*/  UISETP.NE.AND UP0, UPT, UR45, URZ, UPT ;  /* 0x0000003f2d00728c */ /* 0x000fe2000bf05270 */
[----:B------:R-:W-:Y:S01]  /*19e20*/  MOV R0, 0x1 ;  /* 0x0000000100007802 */ /* 0x000fe20000000f00 */
[----:B------:R-:W-:Y:S02]  /*19e30*/  USHF.R.U64 UR4, UR6, UR22, UR8 ;  /* 0x0000001606047299 */ /* 0x000fe40008001208 */
[----:B------:R-:W-:Y:S02]  /*19e40*/  ULOP3.LUT UR41, UR15, UR41, URZ, 0xc0, !UPT ;  /* 0x000000290f297292 */ /* 0x000fe4000f8ec03f */
[----:B------:R-:W-:Y:S02]  /*19e50*/  UIADD3 UR5, -UR4, URZ, URZ ;  /* 0x0000003f04057290 */ /* 0x000fe4000fffe13f */
[----:B------:R-:W-:Y:S02]  /*19e60*/  UIMAD UR41, UR24, UR4, UR41 ;  /* 0x00000004182972a4 */ /* 0x000fe4000f8e0229 */
[----:B------:R-:W-:-:S02]  /*19e70*/  ULOP3.LUT UR16, UR16, UR20, URZ, 0xc0, !UPT ;  /* 0x0000001410107292 */ /* 0x000fc4000f8ec03f */
[----:B------:R-:W-:Y:S02]  /*19e80*/  @UP0 UIMAD UR21, UR25, UR19, UR18 ;  /* 0x00000013191502a4 */ /* 0x000fe4000f8e0212 */
[----:B------:R-:W-:-:S03]  /*19e90*/  UIMAD UR4, UR5, UR23, UR17 ;  /* 0x00000017050472a4 */ /* 0x000fc6000f8e0211 */
[----:B------:R-:W-:Y:S01]  /*19ea0*/  ULDC UR5, c[0x0][0x610] ;  /* 0x0001840000057ab9 */ /* 0x000fe20000000800 */
[----:B------:R-:W-:Y:S02]  /*19eb0*/  UIMAD UR4, UR4, UR7, UR16 ;  /* 0x00000007040472a4 */ /* 0x000fe4000f8e0210 */
[----:B------:R-:W-:-:S04]  /*19ec0*/  UIMAD UR41, UR41, UR5, UR21 ;  /* 0x00000005292972a4 */ /* 0x000fc8000f8e0215 */
[----:B------:R-:W-:Y:S02]  /*19ed0*/  USEL UR42, UR4, UR41, !UP0 ;  /* 0x00000029042a7287 */ /* 0x000fe4000c000000 */
[----:B------:R-:W-:-:S12]  /*19ee0*/  USEL UR41, UR41, UR4, !UP0 ;  /* 0x0000000429297287 */ /* 0x000fd8000c000000 */
.L_x_537:
[----:B------:R-:W-:-:S13]  /*19ef0*/  LOP3.LUT P0, RZ, R0, 0xff, RZ, 0xc0, !PT ;  /* 0x000000ff00ff7812 */ /* 0x000fda000780c0ff */
[----:B------:R-:W-:Y:S05]  /*19f00*/  @P0 BRA `(.L_x_540) ;  /* 0xfffffe7000780947 */ /* 0x000fea000383ffff */
[----:B------:R-:W-:Y:S05]  /*19f10*/  EXIT ;  /* 0x000000000000794d */ /* 0x000fea0003800000 */
.L_x_3:
[----:B------:R-:W2:Y:S01]  /*19f20*/  LDL R5, [R1+0x204] ;  /* 0x0002040001057983 */ /* 0x000ea20000100800 */
[----:B------:R-:W-:-:S03]  /*19f30*/  ULDC.64 UR8, c[0x0][0x650] ;  /* 0x0001940000087ab9 */ /* 0x000fc60000000a00 */
[----:B------:R-:W3:Y:S01]  /*19f40*/  LDL R4, [R1+0x200] ;  /* 0x0002000001047983 */ /* 0x000ee20000100800 */
[----:B------:R-:W-:Y:S01]  /*19f50*/  PRMT R0, RZ, 0x7610, R0 ;  /* 0x00007610ff007816 */ /* 0x000fe20000000000 */
[----:B------:R-:W-:Y:S01]  /*19f60*/  IMAD.MOV.U32 R3, RZ, RZ, -0x1 ;  /* 0xffffffffff037424 */ /* 0x000fe200078e00ff */
[----:B------:R-:W-:Y:S01]  /*19f70*/  MOV R9, 0xffffffff ;  /* 0xffffffff00097802 */ /* 0x000fe20000000f00 */
[----:B------:R-:W-:Y:S01]  /*19f80*/  IMAD.MOV.U32 R2, RZ, RZ, -0x1 ;  /* 0xffffffffff027424 */ /* 0x000fe200078e00ff */
[----:B--2---:R-:W-:-:S04]  /*19f90*/  ISETP.GE.U32.AND P0, PT, R5, UR8, PT ;  /* 0x0000000805007c0c */ /* 0x004fc8000bf06070 */
[----:B---3--:R-:W-:-:S13]  /*19fa0*/  ISETP.GE.U32.AND.EX P0, PT, R4, UR9, PT, P0 ;  /* 0x0000000904007c0c */ /* 0x008fda000bf06100 */
[----:B------:R-:W-:Y:S05]  /*19fb0*/  @P0 BRA `(.L_x_541) ;  /* 0x00000004008c0947 */ /* 0x000fea0003800000 */
[----:B------:R-:W-:Y:S01]  /*19fc0*/  I2FP.F32.U32 R0, UR4 ;  /* 0x0000000400007c45 */ /* 0x000fe20008201000 */
[----:B0-----:R-:W-:Y:S01]  /*19fd0*/  ULDC.64 UR16, c[0x0][0x628] ;  /* 0x00018a0000107ab9 */ /* 0x001fe20000000a00 */
        /* <DEDUP_REMOVED lines=24> */
.L_x_542:
        /* <DEDUP_REMOVED lines=24> */
[----:B------:R-:W-:Y:S01]  /*1a2e0*/  UMOV UR19, 0x1 ;  /* 0x0000000100137882 */ /* 0x000fe20000000000 */
[----:B------:R-:W-:Y:S01]  /*1a2f0*/  ULDC UR20, c[0x0][0x608] ;  /* 0x0001820000147ab9 */ /* 0x000fe20000000800 */
[----:B------:R-:W-:Y:S01]  /*1a300*/  USHF.L.U32 UR26, UR19, UR23, URZ ;  /* 0x00000017131a7299 */ /* 0x000fe2000800063f */
[----:B------:R-:W-:Y:S01]  /*1a310*/  ISETP.NE.AND.EX P0, PT, RZ, UR9, PT, P0 ;  /* 0x00000009ff007c0c */ /* 0x000fe2000bf05300 */
[----:B------:R-:W-:Y:S02]  /*1a320*/  USHF.R.U64 UR19, UR18, UR20, UR11 ;  /* 0x0000001412137299 */ /* 0x000fe4000800120b */
[----:B------:R-:W-:Y:S02]  /*1a330*/  USHF.R.U32.HI UR11, URZ, UR20, UR11 ;  /* 0x000000143f0b7299 */ /* 0x000fe4000801160b */
[----:B------:R-:W-:-:S02]  /*1a340*/  UIADD3 UR15, -UR15, URZ, URZ ;  /* 0x0000003f0f0f7290 */ /* 0x000fc4000fffe13f */
[----:B------:R-:W-:Y:S01]  /*1a350*/  USHF.R.U64 UR20, UR19, UR23, UR11 ;  /* 0x0000001713147299 */ /* 0x000fe2000800120b */
[----:B------:R-:W-:Y:S01]  /*1a360*/  ULDC UR16, c[0x0][0x144] ;  /* 0x0000510000107ab9 */ /* 0x000fe20000000800 */
[----:B------:R-:W-:Y:S01]  /*1a370*/  ULDC UR6, c[0x0][0x600] ;  /* 0x0001800000067ab9 */ /* 0x000fe20000000800 */
[----:B------:R-:W-:Y:S02]  /*1a380*/  USHF.R.U32.HI UR11, URZ, UR23, UR11 ;  /* 0x000000173f0b7299 */ /* 0x000fe4000801160b */
[----:B------:R-:W-:Y:S02]  /*1a390*/  UIMAD UR23, UR16, UR15, UR4 ;  /* 0x0000000f101772a4 */ /* 0x000fe4000f8e0204 */
[----:B------:R-:W-:Y:S02]  /*1a3a0*/  UIADD3 UR22, UR6, -0x1, URZ ;  /* 0xffffffff06167890 */ /* 0x000fe4000fffe03f */
[----:B------:R-:W-:Y:S02]  /*1a3b0*/  ULOP3.LUT UR27, URZ, UR13, URZ, 0x33, !UPT ;  /* 0x0000000d3f1b7292 */ /* 0x000fe4000f8e333f */
        /* <DEDUP_REMOVED lines=18> */
.L_x_543:
[----:B------:R-:W-:Y:S01]  /*1a4e0*/  UISETP.NE.AND UP0, UPT, UR45, URZ, UPT ;  /* 0x0000003f2d00728c */ /* 0x000fe2000bf05270 */
[----:B------:R-:W-:Y:S01]  /*1a4f0*/  IMAD.MOV.U32 R0, RZ, RZ, 0x1 ;  /* 0x00000001ff007424 */ /* 0x000fe200078e00ff */
[----:B------:R-:W-:Y:S01]  /*1a500*/  USHF.R.U64 UR8, UR4, UR24, UR11 ;  /* 0x0000001804087299 */ /* 0x000fe2000800120b */
[----:B------:R-:W-:Y:S01]  /*1a510*/  IMAD.U32 R9, RZ, RZ, UR5 ;  /* 0x00000005ff097e24 */ /* 0x000fe2000f8e00ff */
[----:B------:R-:W-:Y:S02]  /*1a520*/  ULOP3.LUT UR4, UR19, UR27, URZ, 0xc0, !UPT ;  /* 0x0000001b13047292 */ /* 0x000fe4000f8ec03f */
[----:B------:R-:W-:Y:S02]  /*1a530*/  ULOP3.LUT UR18, UR18, UR22, URZ, 0xc0, !UPT ;  /* 0x0000001612127292 */ /* 0x000fe4000f8ec03f */
[----:B------:R-:W-:-:S03]  /*1a540*/  UIMAD UR4, UR26, UR8, UR4 ;  /* 0x000000081a0472a4 */ /* 0x000fc6000f8e0204 */
[----:B------:R-:W-:Y:S02]  /*1a550*/  @UP0 UIMAD UR23, UR28, UR21, UR7 ;  /* 0x000000151c1702a4 */ /* 0x000fe4000f8e0207 */
[----:B------:R-:W-:-:S03]  /*1a560*/  UIADD3 UR7, -UR8, URZ, URZ ;  /* 0x0000003f08077290 */ /* 0x000fc6000fffe13f */
[----:B------:R-:W-:Y:S01]  /*1a570*/  ULDC UR8, c[0x0][0x610] ;  /* 0x0001840000087ab9 */ /* 0x000fe20000000800 */
[----:B------:R-:W-:Y:S02]  /*1a580*/  UIMAD UR7, UR7, UR25, UR20 ;  /* 0x00000019070772a4 */ /* 0x000fe4000f8e0214 */
[----:B------:R-:W-:Y:S02]  /*1a590*/  UIMAD UR4, UR4, UR8, UR23 ;  /* 0x00000008040472a4 */ /* 0x000fe4000f8e0217 */
[----:B------:R-:W-:-:S04]  /*1a5a0*/  UIMAD UR7, UR7, UR6, UR18 ;  /* 0x00000006070772a4 */ /* 0x000fc8000f8e0212 */
[----:B------:R-:W-:Y:S02]  /*1a5b0*/  USEL UR6, UR7, UR4, !UP0 ;  /* 0x0000000407067287 */ /* 0x000fe4000c000000 */
[----:B------:R-:W-:-:S04]  /*1a5c0*/  USEL UR4, UR4, UR7, !UP0 ;  /* 0x0000000704047287 */ /* 0x000fc8000c000000 */
[----:B------:R-:W-:Y:S02]  /*1a5d0*/  MOV R2, UR6 ;  /* 0x0000000600027c02 */ /* 0x000fe40008000f00 */
[----:B------:R-:W-:-:S07]  /*1a5e0*/  IMAD.U32 R3, RZ, RZ, UR4 ;  /* 0x00000004ff037e24 */ /* 0x000fce000f8e00ff */
.L_x_541:
[----:B------:R-:W-:-:S08]  /*1a5f0*/  NOP ;  /* 0x0000000000007918 */ /* 0x000fd00000000000 */
[----:B0-----:R-:W0:-:S00]  /*1a600*/  USETMAXREG.DEALLOC.CTAPOOL 0x18 ;  /* 0x00000018000079c8 */ /* 0x001e0000080e0500 */
[----:B------:R-:W-:-:S13]  /*1a610*/  ISETP.NE.AND P0, PT, RZ, UR10, PT ;  /* 0x0000000aff007c0c */ /* 0x000fda000bf05270 */
[----:B------:R-:W-:Y:S05]  /*1a620*/  @P0 EXIT ;  /* 0x000000000000094d */ /* 0x000fea0003800000 */
[----:B0-----:R-:W-:Y:S01]  /*1a630*/  LOP3.LUT P0, RZ, R0, 0xff, RZ, 0xc0, !PT ;  /* 0x000000ff00ff7812 */ /* 0x001fe2000780c0ff */
[----:B------:R-:W-:Y:S01]  /*1a640*/  IMAD.MOV.U32 R0, RZ, RZ, 0x1 ;  /* 0x00000001ff007424 */ /* 0x000fe200078e00ff */
[----:B------:R-:W-:-:S11]  /*1a650*/  MOV R6, RZ ;  /* 0x000000ff00067202 */ /* 0x000fd60000000f00 */
[----:B------:R-:W-:Y:S05]  /*1a660*/  @!P0 BRA `(.L_x_544) ;  /* 0x0000000c005c8947 */ /* 0x000fea0003800000 */
[----:B------:R-:W0:Y:S01]  /*1a670*/  S2R R4, SR_TID.X ;  /* 0x0000000000047919 */ /* 0x000e220000002100 */
[----:B------:R-:W-:Y:S01]  /*1a680*/  ULDC UR4, c[0x0][0x28c] ;  /* 0x0000a30000047ab9 */ /* 0x000fe20000000800 */
[----:B------:R-:W-:Y:S01]  /*1a690*/  ULDC UR6, c[0x0][0x658] ;  /* 0x0001960000067ab9 */ /* 0x000fe20000000800 */
[----:B------:R-:W-:Y:S01]  /*1a6a0*/  UIADD3 UR10, UR4, 0x3f, URZ ;  /* 0x0000003f040a7890 */ /* 0x000fe2000fffe03f */
[----:B------:R-:W-:Y:S01]  /*1a6b0*/  BSSY B0, `(.L_x_544) ;  /* 0x00000d2000007945 */ /* 0x000fe20003800000 */
[----:B------:R-:W-:Y:S01]  /*1a6c0*/  UMOV UR7, 0xffffffff ;  /* 0xffffffff00077882 */ /* 0x000fe20000000000 */
[----:B------:R-:W-:Y:S01]  /*1a6d0*/  ULDC UR5, c[0x0][0x600] ;  /* 0x0001800000057ab9 */ /* 0x000fe20000000800 */
[----:B------:R-:W-:Y:S01]  /*1a6e0*/  UMOV UR9, 0x1 ;  /* 0x0000000100097882 */ /* 0x000fe20000000000 */
[----:B------:R-:W-:Y:S01]  /*1a6f0*/  USHF.L.U32 UR7, UR7, UR6, URZ ;  /* 0x0000000607077299 */ /* 0x000fe2000800063f */
[----:B------:R-:W-:Y:S01]  /*1a700*/  IMAD.MOV.U32 R8, RZ, RZ, 0x1 ;  /* 0x00000001ff087424 */ /* 0x000fe200078e00ff */
[----:B------:R-:W-:Y:S01]  /*1a710*/  UIADD3 UR4, UR5, -0x1, URZ ;  /* 0xffffffff05047890 */ /* 0x000fe2000fffe03f */
[----:B------:R-:W-:Y:S01]  /*1a720*/  IMAD.MOV.U32 R0, RZ, RZ, 0x1 ;  /* 0x00000001ff007424 */ /* 0x000fe200078e00ff */
[----:B------:R-:W-:Y:S01]  /*1a730*/  USHF.R.S32.HI UR11, URZ, 0x1f, UR10 ;  /* 0x0000001f3f0b7899 */ /* 0x000fe2000801140a */
[----:B------:R-:W-:Y:S01]  /*1a740*/  MOV R6, RZ ;  /* 0x000000ff00067202 */ /* 0x000fe20000000f00 */
[----:B------:R-:W-:Y:S01]  /*1a750*/  ULDC UR8, c[0x0][0xc] ;  /* 0x0000030000087ab9 */ /* 0x000fe20000000800 */
[----:B------:R-:W-:-:S02]  /*1a760*/  USHF.L.U32 UR5, UR9, UR6, URZ ;  /* 0x0000000609057299 */ /* 0x000fc4000800063f */
[----:B------:R-:W-:Y:S01]  /*1a770*/  ULEA.HI UR11, UR11, UR10, URZ, 0x6 ;  /* 0x0000000a0b0b7291 */ /* 0x000fe2000f8f303f */
[----:B------:R-:W-:Y:S01]  /*1a780*/  ULDC UR9, c[0x0][0x10] ;  /* 0x0000040000097ab9 */ /* 0x000fe20000000800 */
[----:B------:R-:W-:Y:S02]  /*1a790*/  ULOP3.LUT UR6, URZ, UR7, URZ, 0x33, !UPT ;  /* 0x000000073f067292 */ /* 0x000fe4000f8e333f */
[----:B------:R-:W-:Y:S01]  /*1a7a0*/  UIMAD.WIDE.U32 UR8, UR8, UR9, URZ ;  /* 0x00000009080872a5 */ /* 0x000fe2000f8e003f */
[----:B------:R-:W-:Y:S01]  /*1a7b0*/  ULDC UR7, c[0x0][0x14] ;  /* 0x0000050000077ab9 */ /* 0x000fe20000000800 */
[----:B------:R-:W-:Y:S02]  /*1a7c0*/  USHF.R.S32.HI UR18, URZ, 0x6, UR11 ;  /* 0x000000063f127899 */ /* 0x000fe4000801140b */
[----:B------:R-:W-:Y:S02]  /*1a7d0*/  UIMAD.WIDE.U32 UR20, UR8, UR7, URZ ;  /* 0x00000007081472a5 */ /* 0x000fe4000f8e003f */
[----:B------:R-:W-:-:S02]  /*1a7e0*/  UIMAD UR13, UR9, UR7, URZ ;  /* 0x00000007090d72a4 */ /* 0x000fc4000f8e023f */
[----:B------:R-:W-:Y:S01]  /*1a7f0*/  ULOP3.LUT UR24, UR40, 0x2, URZ, 0xfc, !UPT ;  /* 0x0000000228187892 */ /* 0x000fe2000f8efc3f */
[C---:B0-----:R-:W-:Y:S01]  /*1a800*/  LOP3.LUT P2, RZ, R4.reuse, 0x7f, RZ, 0xc0, !PT ;  /* 0x0000007f04ff7812 */ /* 0x041fe2000784c0ff */
[----:B------:R-:W-:Y:S01]  /*1a810*/  UIADD3 UR13, UR21, UR13, URZ ;  /* 0x0000000d150d7290 */ /* 0x000fe2000fffe03f */
[----:B------:R-:W-:Y:S01]  /*1a820*/  LOP3.LUT P0, RZ, R4, 0x1f, RZ, 0xc0, !PT ;  /* 0x0000001f04ff7812 */ /* 0x000fe2000780c0ff */
[----:B------:R-:W-:Y:S01]  /*1a830*/  UIADD3 UR25, UR18, 0x1, URZ ;  /* 0x0000000112197890 */ /* 0x000fe2000fffe03f */
[----:B------:R-:W-:Y:S02]  /*1a840*/  ULDC.64 UR22, c[0x0][0x198] ;  /* 0x0000660000167ab9 */ /* 0x000fe40000000a00 */
[----:B------:R-:W-:-:S13]  /*1a850*/  PLOP3.LUT P0, PT, P0, P2, PT, 0x8a, 0x0 ;  /* 0x000000000000781c */ /* 0x000fda0000705172 */
.L_x_556:
[----:B------:R-:W-:-:S03]  /*1a860*/  UMOV UR7, 0xffffffff ;  /* 0xffffffff00077882 */ /* 0x000fc60000000000 */
[----:B------:R-:W-:Y:S05]  /*1a870*/  BRA.DIV UR7, `(.L_x_545) ;  /* 0x0000000e07a47947 */ /* 0x000fea000b800000 */
[----:B------:R-:W-:-:S13]  /*1a880*/  ELECT P6, URZ, PT ;  /* 0x00000000003f782f */ /* 0x000fda00038c0000 */
.L_x_566:
[----:B------:R-:W0:Y:S01]  /*1a890*/  LDC R4, c[0x0][0x28c] ;  /* 0x0000a300ff047b82 */ /* 0x000e220000000800 */
[----:B------:R-:W-:Y:S01]  /*1a8a0*/  BSSY B1, `(.L_x_546) ;  /* 0x0000035000017945 */ /* 0x000fe20003800000 */
[----:B0-----:R-:W-:-:S13]  /*1a8b0*/  ISETP.LT.OR P6, PT, R4, 0x1, !P6 ;  /* 0x000000010400780c */ /* 0x001fda00077c1670 */
[----:B------:R-:W-:Y:S05]  /*1a8c0*/  @P6 BRA `(.L_x_547) ;  /* 0x0000000000c86947 */ /* 0x000fea0003800000 */
[----:B------:R-:W-:Y:S01]  /*1a8d0*/  IMAD.SHL.U32 R11, R3, 0x100, RZ ;  /* 0x00000100030b7824 */ /* 0x000fe200078e00ff */
[----:B------:R-:W-:Y:S01]  /*1a8e0*/  MOV R12, RZ ;  /* 0x000000ff000c7202 */ /* 0x000fe20000000f00 */
[----:B------:R-:W-:Y:S01]  /*1a8f0*/  IMAD.SHL.U32 R2, R2, 0x100, RZ ;  /* 0x0000010002027824 */ /* 0x000fe200078e00ff */
[----:B------:R-:W-:Y:S01]  /*1a900*/  MOV R4, R6 ;  /* 0x0000000600047202 */ /* 0x000fe20000000f00 */
[----:B------:R-:W-:Y:S02]  /*1a910*/  IMAD.U32 R14, RZ, RZ, UR25 ;  /* 0x00000019ff0e7e24 */ /* 0x000fe4000f8e00ff */
[----:B------:R-:W-:-:S07]  /*1a920*/  IMAD.MOV.U32 R3, RZ, RZ, R0 ;  /* 0x000000ffff037224 */ /* 0x000fce00078e0000 */
.L_x_551:
[----:B------:R-:W0:Y:S01]  /*1a930*/  S2R R10, SR_CgaCtaId ;  /* 0x00000000000a7919 */ /* 0x000e220000008800 */
[----:B------:R-:W-:Y:S01]  /*1a940*/  MOV R5, 0x400 ;  /* 0x0000040000057802 */ /* 0x000fe20000000f00 */
[----:B------:R-:W1:Y:S03]  /*1a950*/  @!P2 LDC R7, c[0x0][0x500] ;  /* 0x00014000ff07ab82 */ /* 0x000e660000000800 */
[----:B0-----:R-:W-:Y:S02]  /*1a960*/  LEA R13, R10, R5, 0x18 ;  /* 0x000000050a0d7211 */ /* 0x001fe400078ec0ff */
[----:B------:R-:W-:-:S03]  /*1a970*/  SHF.L.U32 R5, R3, 0x1f, RZ ;  /* 0x0000001f03057819 */ /* 0x000fc600000006ff */
[----:B------:R-:W-:-:S04]  /*1a980*/  IMAD R10, R4, 0x8, R13 ;  /* 0x00000008040a7824 */ /* 0x000fc800078e020d */
[----:B------:R-:W0:Y:S02]  /*1a990*/  SYNCS.PHASECHK.TRANS64.TRYWAIT P1, [R10+URZ+0x18], R5 ;  /* 0x000018050a0075a7 */ /* 0x000e24000802017f */
[----:B01----:R-:W-:Y:S05]  /*1a9a0*/  @!P1 BRA `(.L_x_548) ;  /* 0x0000000c00789947 */ /* 0x003fea0003800000 */
.L_x_567:
[----:B------:R-:W-:Y:S01]  /*1a9b0*/  UPRMT UR7, UR24, 0x9910, URZ ;  /* 0x0000991018077896 */ /* 0x000fe2000800003f */
[----:B------:R1:W-:Y:S03]  /*1a9c0*/  @!P2 SYNCS.ARRIVE.TRANS64 RZ, [R10+URZ], R7 ;  /* 0x000000070affa9a7 */ /* 0x0003e6000800003f */
[----:B------:R-:W-:-:S06]  /*1a9d0*/  UISETP.NE.AND UP0, UPT, UR7, 0x2, UPT ;  /* 0x000000020700788c */ /* 0x000fcc000bf05270 */
[----:B------:R-:W-:-:S13]  /*1a9e0*/  PLOP3.LUT P1, PT, PT, PT, UP0, 0x80, 0x0 ;  /* 0x000000000000781c */ /* 0x000fda0003f2f008 */
[----:B-1----:R-:W-:Y:S05]  /*1a9f0*/  @P1 BRA `(.L_x_549) ;  /* 0x0000000000041947 */ /* 0x002fea0003800000 */
[----:B------:R-:W-:Y:S01]  /*1aa00*/  BPT.TRAP 0x1 ;  /* 0x000000040000795c */ /* 0x000fe20000300000 */
.L_x_549:
[----:B------:R-:W-:Y:S05]  /*1aa10*/  @P0 BRA `(.L_x_550) ;  /* 0x0000000000040947 */ /* 0x000fea0003800000 */
[----:B------:R-:W-:Y:S01]  /*1aa20*/  BPT.TRAP 0x1 ;  /* 0x000000040000795c */ /* 0x000fe20000300000 */
.L_x_550:
[----:B------:R-:W-:Y:S01]  /*1aa30*/  IMAD R13, R4, 0x8000, R13 ;  /* 0x00008000040d7824 */ /* 0x000fe200078e020d */
[----:B------:R-:W-:Y:S01]  /*1aa40*/  R2UR UR9, R10 ;  /* 0x000000000a0972ca */ /* 0x000fe200000e0000 */
[----:B------:R-:W-:Y:S01]  /*1aa50*/  VIADD R14, R14, 0xffffffff ;  /* 0xffffffff0e0e7836 */ /* 0x000fe20000000000 */
[----:B------:R-:W-:Y:S01]  /*1aa60*/  UIADD3 UR14, UP0, UR22, 0xf0, URZ ;  /* 0x000000f0160e7890 */ /* 0x000fe2000ff1e03f */
[----:B------:R-:W-:Y:S01]  /*1aa70*/  R2UR UR11, R11 ;  /* 0x000000000b0b72ca */ /* 0x000fe200000e0000 */
[----:B------:R-:W-:Y:S01]  /*1aa80*/  UIADD3 UR26, UP1, UR22, 0x1f0, URZ ;  /* 0x000001f0161a7890 */ /* 0x000fe2000ff3e03f */
[----:B------:R-:W-:Y:S01]  /*1aa90*/  R2UR UR7, R13 ;  /* 0x000000000d0772ca */ /* 0x000fe200000e0000 */
[----:B------:R-:W-:Y:S01]  /*1aaa0*/  UIADD3.X UR15, URZ, UR23, URZ, UP0, !UPT ;  /* 0x000000173f0f7290 */ /* 0x000fe200087fe43f */
[----:B------:R-:W-:Y:S01]  /*1aab0*/  R2UR UR10, R12 ;  /* 0x000000000c0a72ca */ /* 0x000fe200000e0000 */
[----:B------:R-:W-:Y:S01]  /*1aac0*/  UIADD3.X UR27, URZ, UR23, URZ, UP1, !UPT ;  /* 0x000000173f1b7290 */ /* 0x000fe20008ffe43f */
[----:B------:R-:W-:Y:S01]  /*1aad0*/  R2UR UR12, R9 ;  /* 0x00000000090c72ca */ /* 0x000fe200000e0000 */
[----:B------:R-:W-:Y:S01]  /*1aae0*/  UMOV UR16, 0x0 ;  /* 0x0000000000107882 */ /* 0x000fe20000000000 */
[----:B------:R-:W-:Y:S01]  /*1aaf0*/  R2UR UR19, R2 ;  /* 0x00000000021372ca */ /* 0x000fe200000e0000 */
[----:B------:R-:W-:Y:S01]  /*1ab00*/  UMOV UR17, 0x10000000 ;  /* 0x1000000000117882 */ /* 0x000fe20000000000 */
[----:B------:R-:W-:Y:S01]  /*1ab10*/  ISETP.GT.AND P3, PT, R14, 0x1, PT ;  /* 0x000000010e00780c */ /* 0x000fe20003f64270 */
[----:B------:R-:W-:Y:S01]  /*1ab20*/  VIADD R12, R12, 0x40 ;  /* 0x000000400c0c7836 */ /* 0x000fe20000000000 */
[----:B------:R-:W-:-:S03]  /*1ab30*/  IADD3 R4, R4, 0x1, RZ ;  /* 0x0000000104047810 */ /* 0x000fc60007ffe0ff */
[----:B------:R-:W-:Y:S01]  /*1ab40*/  UIADD3 UR8, UR7, 0x100, URZ ;  /* 0x0000010007087890 */ /* 0x000fe2000fffe03f */
[----:B------:R-:W-:Y:S01]  /*1ab50*/  ISETP.NE.AND P1, PT, R4, 0x3, PT ;  /* 0x000000030400780c */ /* 0x000fe20003f25270 */
[----:B------:R-:W-:-:S03]  /*1ab60*/  UIADD3 UR7, UR7, 0x18100, URZ ;  /* 0x0001810007077890 */ /* 0x000fc6000fffe03f */
[----:B0-----:R-:W-:Y:S02]  /*1ab70*/  SEL R10, RZ, 0x1, P1 ;  /* 0x00000001ff0a7807 */ /* 0x001fe40000800000 */
[----:B------:R-:W-:Y:S02]  /*1ab80*/  SEL R4, R4, RZ, P1 ;  /* 0x000000ff04047207 */ /* 0x000fe40000800000 */
[----:B------:R0:W-:Y:S01]  /*1ab90*/  UTMALDG.3D [UR8], [UR14], desc[UR16] ;  /* 0x000010080e0075b4 */ /* 0x0001e20008011000 */
[----:B------:R-:W-:Y:S01]  /*1aba0*/  LOP3.LUT R3, R3, R10, RZ, 0x3c, !PT ;  /* 0x0000000a03037212 */ /* 0x000fe200078e3cff */
[----:B0-----:R-:W-:Y:S01]  /*1abb0*/  UMOV UR8, UR7 ;  /* 0x0000000700087c82 */ /* 0x001fe20008000000 */
[----:B------:R-:W-:Y:S02]  /*1abc0*/  UMOV UR11, UR19 ;  /* 0x00000013000b7c82 */ /* 0x000fe40008000000 */
[----:B------:R0:W-:Y:S02]  /*1abd0*/  UTMALDG.3D [UR8], [UR26], desc[UR16] ;  /* 0x000010081a0075b4 */ /* 0x0001e40008011000 */
[----:B0-----:R-:W-:Y:S05]  /*1abe0*/  @P3 BRA `(.L_x_551) ;  /* 0xfffffffc00503947 */ /* 0x001fea000383ffff */
.L_x_547:
[----:B------:R-:W-:Y:S05]  /*1abf0*/  BSYNC B1 ;  /* 0x0000000000017941 */ /* 0x000fea0003800000 */
.L_x_546:
[----:B------:R-:W2:Y:S01]  /*1ac00*/  LDL.LU R15, [R1+0x200] ;  /* 0x00020000010f7983 */ /* 0x000ea20000300800 */
[----:B------:R-:W-:Y:S01]  /*1ac10*/  LOP3.LUT P1, RZ, R8, 0xff, RZ, 0xc0, !PT ;  /* 0x000000ff08ff7812 */ /* 0x000fe2000782c0ff */
[----:B------:R-:W-:Y:S02]  /*1ac20*/  ULDC.64 UR8, c[0x0][0x650] ;  /* 0x0001940000087ab9 */ /* 0x000fe40000000a00 */
[----:B------:R-:W3:Y:S01]  /*1ac30*/  LDL.LU R13, [R1+0x204] ;  /* 0x00020400010d7983 */ /* 0x000ee20000300800 */
[----:B------:R-:W-:Y:S01]  /*1ac40*/  IADD3 R6, R6, UR18, RZ ;  /* 0x0000001206067c10 */ /* 0x000fe2000fffe0ff */
[----:B------:R-:W-:Y:S01]  /*1ac50*/  UISETP.GE.U32.AND UP0, UPT, UR18, 0x3, UPT ;  /* 0x000000031200788c */ /* 0x000fe2000bf06070 */
[----:B------:R-:W-:Y:S01]  /*1ac60*/  BSSY B1, `(.L_x_552) ;  /* 0x0000074000017945 */ /* 0x000fe20003800000 */
[----:B------:R-:W-:Y:S01]  /*1ac70*/  IMAD.MOV.U32 R9, RZ, RZ, -0x1 ;  /* 0xffffffffff097424 */ /* 0x000fe200078e00ff */
[----:B------:R-:W-:Y:S02]  /*1ac80*/  PRMT R4, RZ, 0x7610, R4 ;  /* 0x00007610ff047816 */ /* 0x000fe40000000004 */
[----:B------:R-:W-:-:S02]  /*1ac90*/  PRMT R8, RZ, 0x7610, R8 ;  /* 0x00007610ff087816 */ /* 0x000fc40000000008 */
[----:B------:R-:W-:Y:S01]  /*1aca0*/  PLOP3.LUT P3, PT, PT, PT, UP0, 0x80, 0x0 ;  /* 0x000000000000781c */ /* 0x000fe20003f6f008 */
[----:B------:R-:W0:Y:S01]  /*1acb0*/  @P1 S2R R3, SR_CgaCtaId ;  /* 0x0000000000031919 */ /* 0x000e220000008800 */
[----:B------:R-:W-:-:S04]  /*1acc0*/  @P1 MOV R2, 0x400 ;  /* 0x0000040000021802 */ /* 0x000fc80000000f00 */
[----:B0-----:R-:W-:-:S04]  /*1acd0*/  @P1 LEA R2, R3, R2, 0x18 ;  /* 0x0000000203021211 */ /* 0x001fc800078ec0ff */
[----:B------:R0:W-:Y:S01]  /*1ace0*/  @P1 SYNCS.ARRIVE.TRANS64.A1T0 RZ, [R2+URZ+0x48], RZ ;  /* 0x000048ff02ff19a7 */ /* 0x0001e2000810003f */
[----:B------:R-:W-:Y:S01]  /*1acf0*/  ISETP.GT.U32.AND P1, PT, R6, 0x2, PT ;  /* 0x000000020600780c */ /* 0x000fe20003f24070 */
[----:B0-----:R-:W-:-:S05]  /*1ad00*/  IMAD.U32 R2, RZ, RZ, UR18 ;  /* 0x00000012ff027e24 */ /* 0x001fca000f8e00ff */
[----:B------:R-:W-:Y:S01]  /*1ad10*/  ISETP.LT.U32.AND P1, PT, R2, 0x3, P1 ;  /* 0x000000030200780c */ /* 0x000fe20000f21070 */
[----:B------:R-:W-:Y:S01]  /*1ad20*/  IMAD.WIDE.U32 R2, R6, -0x55555555, RZ ;  /* 0xaaaaaaab06027825 */ /* 0x000fe200078e00ff */
[----:B------:R-:W-:-:S04]  /*1ad30*/  MOV R2, 0xffffffff ;  /* 0xffffffff00027802 */ /* 0x000fc80000000f00 */
[----:B------:R-:W-:Y:S02]  /*1ad40*/  SHF.R.U32.HI R5, RZ, 0x1, R3 ;  /* 0x00000001ff057819 */ /* 0x000fe40000011603 */
[----:B------:R-:W-:-:S03]  /*1ad50*/  SEL R3, RZ, 0x1, !P1 ;  /* 0x00000001ff037807 */ /* 0x000fc60004800000 */
[----:B------:R-:W-:Y:S01]  /*1ad60*/  IMAD R6, R5, -0x3, R6 ;  /* 0xfffffffd05067824 */ /* 0x000fe200078e0206 */
[----:B------:R-:W-:Y:S01]  /*1ad70*/  LOP3.LUT R0, R0, R3, RZ, 0x3c, !PT ;  /* 0x0000000300007212 */ /* 0x000fe200078e3cff */
[----:B------:R-:W-:-:S03]  /*1ad80*/  IMAD.MOV.U32 R3, RZ, RZ, -0x1 ;  /* 0xffffffffff037424 */ /* 0x000fc600078e00ff */
[----:B------:R-:W-:Y:S02]  /*1ad90*/  @P3 LOP3.LUT R0, R0, 0x1, R5, 0x78, !PT ;  /* 0x0000000100003812 */ /* 0x000fe400078e7805 */
[----:B---3--:R-:W-:-:S04]  /*1ada0*/  IADD3 R13, P1, R13, UR20, RZ ;  /* 0x000000140d0d7c10 */ /* 0x008fc8000ff3e0ff */
[----:B--2---:R-:W-:Y:S01]  /*1adb0*/  IADD3.X R15, R15, UR13, RZ, P1, !PT ;  /* 0x0000000d0f0f7c10 */ /* 0x004fe20008ffe4ff */
[----:B------:R0:W-:Y:S01]  /*1adc0*/  STL [R1+0x204], R13 ;  /* 0x0002040d01007387 */ /* 0x0001e20000100800 */
[----:B------:R-:W-:-:S03]  /*1add0*/  ISETP.GE.U32.AND P1, PT, R13, UR8, PT ;  /* 0x000000080d007c0c */ /* 0x000fc6000bf26070 */
[----:B------:R0:W-:Y:S01]  /*1ade0*/  STL [R1+0x200], R15 ;  /* 0x0002000f01007387 */ /* 0x0001e20000100800 */
[----:B------:R-:W-:-:S13]  /*1adf0*/  ISETP.GE.U32.AND.EX P1, PT, R15, UR9, PT, P1 ;  /* 0x000000090f007c0c */ /* 0x000fda000bf26110 */
[----:B0-----:R-:W-:Y:S05]  /*1ae00*/  @P1 BRA `(.L_x_553) ;  /* 0x0000000400641947 */ /* 0x001fea0003800000 */
[----:B------:R-:W0:Y:S01]  /*1ae10*/  S2R R7, SR_CTAID.X ;  /* 0x0000000000077919 */ /* 0x000e220000002500 */
[----:B------:R-:W-:Y:S01]  /*1ae20*/  ULDC UR7, c[0x0][0x150] ;  /* 0x0000540000077ab9 */ /* 0x000fe20000000800 */
[----:B------:R-:W1:Y:S01]  /*1ae30*/  LDC R4, c[0x0][0x144] ;  /* 0x00005100ff047b82 */ /* 0x000e620000000800 */
[----:B------:R-:W-:Y:S01]  /*1ae40*/  UISETP.NE.AND UP0, UPT, UR45, URZ, UPT ;  /* 0x0000003f2d00728c */ /* 0x000fe2000bf05270 */
[----:B------:R-:W2:Y:S01]  /*1ae50*/  S2R R5, SR_CTAID.Y ;  /* 0x0000000000057919 */ /* 0x000ea20000002600 */
[----:B------:R-:W-:Y:S01]  /*1ae60*/  ULDC.64 UR8, c[0x0][0x628] ;  /* 0x00018a0000087ab9 */ /* 0x000fe20000000a00 */
[----:B------:R-:W-:-:S03]  /*1ae70*/  ULDC UR10, c[0x0][0x630] ;  /* 0x00018c00000a7ab9 */ /* 0x000fc60000000800 */
[----:B------:R-:W-:Y:S01]  /*1ae80*/  PLOP3.LUT P1, PT, PT, PT, UP0, 0x80, 0x0 ;  /* 0x000000000000781c */ /* 0x000fe20003f2f008 */
[----:B------:R-:W3:Y:S01]  /*1ae90*/  LDC R10, c[0x0][0x148] ;  /* 0x00005200ff0a7b82 */ /* 0x000ee20000000800 */
[----:B0-----:R-:W-:Y:S02]  /*1aea0*/  I2FP.F32.U32 R2, R7 ;  /* 0x0000000700027245 */ /* 0x001fe40000201000 */
[----:B--2---:R-:W-:-:S03]  /*1aeb0*/  I2FP.F32.U32 R3, R5 ;  /* 0x0000000500037245 */ /* 0x004fc60000201000 */
[----:B------:R-:W-:Y:S01]  /*1aec0*/  FMUL R2, R2, UR7 ;  /* 0x0000000702027c20 */ /* 0x000fe20008400000 */
[----:B------:R-:W-:Y:S02]  /*1aed0*/  ULDC UR7, c[0x0][0x154] ;  /* 0x0000550000077ab9 */ /* 0x000fe40000000800 */
[----:B------:R-:W-:-:S03]  /*1aee0*/  FMUL R9, R3, UR7 ;  /* 0x0000000703097c20 */ /* 0x000fc60008400000 */
[----:B------:R-:W0:Y:S08]  /*1aef0*/  F2I.U32.TRUNC.NTZ R2, R2 ;  /* 0x0000000200027305 */ /* 0x000e30000020f000 */
[----:B------:R-:W2:Y:S01]  /*1af00*/  F2I.U32.TRUNC.NTZ R9, R9 ;  /* 0x0000000900097305 */ /* 0x000ea2000020f000 */
[----:B0-----:R-:W-:Y:S02]  /*1af10*/  IMAD.MOV R3, RZ, RZ, -R2 ;  /* 0x000000ffff037224 */ /* 0x001fe400078e0a02 */
[----:B------:R-:W-:-:S02]  /*1af20*/  IMAD.MOV.U32 R2, RZ, RZ, R13 ;  /* 0x000000ffff027224 */ /* 0x000fc400078e000d */
[----:B-1----:R-:W-:Y:S01]  /*1af30*/  IMAD R7, R4, R3, R7 ;  /* 0x0000000304077224 */ /* 0x002fe200078e0207 */
[----:B--2---:R-:W-:-:S05]  /*1af40*/  IADD3 R3, -R9, RZ, RZ ;  /* 0x000000ff09037210 */ /* 0x004fca0007ffe1ff */
[----:B---3--:R-:W-:Y:S01]  /*1af50*/  @P1 IMAD R7, R10, R3, R5 ;  /* 0x000000030a071224 */ /* 0x008fe200078e0205 */
[----:B------:R-:W-:Y:S01]  /*1af60*/  ISETP.NE.U32.AND P1, PT, RZ, UR8, PT ;  /* 0x00000008ff007c0c */ /* 0x000fe2000bf25070 */
[----:B------:R-:W-:-:S03]  /*1af70*/  IMAD.MOV.U32 R3, RZ, RZ, R15 ;  /* 0x000000ffff037224 */ /* 0x000fc600078e000f */
[----:B------:R-:W-:-:S13]  /*1af80*/  ISETP.NE.AND.EX P1, PT, RZ, UR9, PT, P1 ;  /* 0x00000009ff007c0c */ /* 0x000fda000bf25310 */
[----:B------:R-:W-:Y:S05]  /*1af90*/  @!P1 BRA `(.L_x_554) ;  /* 0x0000000000289947 */ /* 0x000fea0003800000 */
[----:B------:R-:W-:Y:S02]  /*1afa0*/  ULDC UR7, c[0x0][0x634] ;  /* 0x00018d0000077ab9 */ /* 0x000fe40000000800 */
[----:B------:R-:W-:-:S04]  /*1afb0*/  IADD3 R3, P1, R13, UR7, RZ ;  /* 0x000000070d037c10 */ /* 0x000fc8000ff3e0ff */
[----:B------:R-:W-:-:S05]  /*1afc0*/  IADD3.X R9, RZ, R15, RZ, P1, !PT ;  /* 0x0000000fff097210 */ /* 0x000fca0000ffe4ff */
[----:B------:R-:W-:-:S04]  /*1afd0*/  IMAD.WIDE.U32 R4, R9, UR8, RZ ;  /* 0x0000000809047c25 */ /* 0x000fc8000f8e00ff */
[----:B------:R-:W-:-:S04]  /*1afe0*/  IMAD.WIDE.U32 R4, P1, R3, UR9, R4 ;  /* 0x0000000903047c25 */ /* 0x000fc8000f820004 */
[----:B------:R-:W-:-:S04]  /*1aff0*/  IMAD.WIDE.U32 R2, R3, UR8, RZ ;  /* 0x0000000803027c25 */ /* 0x000fc8000f8e00ff */
[----:B------:R-:W-:Y:S01]  /*1b000*/  IMAD.MOV.U32 R2, RZ, RZ, R5 ;  /* 0x000000ffff027224 */ /* 0x000fe200078e0005 */
[----:B------:R-:W-:Y:S01]  /*1b010*/  IADD3 RZ, P3, R3, R4, RZ ;  /* 0x0000000403ff7210 */ /* 0x000fe20007f7e0ff */
[----:B------:R-:W-:-:S04]  /*1b020*/  IMAD.X R3, RZ, RZ, RZ, P1 ;  /* 0x000000ffff037224 */ /* 0x000fc800008e06ff */
[----:B------:R-:W-:-:S08]  /*1b030*/  IMAD.WIDE.U32.X R2, R9, UR9, R2, P3 ;  /* 0x0000000909027c25 */ /* 0x000fd000098e0402 */
.L_x_554:
[--C-:B------:R-:W-:Y:S01]  /*1b040*/  SHF.R.U64 R9, R2, UR10, R3.reuse ;  /* 0x0000000a02097c19 */ /* 0x100fe20008001203 */
[----:B------:R-:W-:Y:S01]  /*1b050*/  ULDC.64 UR8, c[0x0][0x620] ;  /* 0x0001880000087ab9 */ /* 0x000fe20000000a00 */
[----:B------:R-:W-:Y:S01]  /*1b060*/  SHF.R.U32.HI R2, RZ, UR10, R3 ;  /* 0x0000000aff027c19 */ /* 0x000fe20008011603 */
[----:B------:R-:W-:Y:S01]  /*1b070*/  IMAD.MOV.U32 R3, RZ, RZ, R15 ;  /* 0x000000ffff037224 */ /* 0x000fe200078e000f */
[----:B------:R-:W-:Y:S01]  /*1b080*/  IADD3 R11, P1, RZ, -R9, RZ ;  /* 0x80000009ff0b7210 */ /* 0x000fe20007f3e0ff */
[----:B------:R-:W-:-:S03]  /*1b090*/  ULDC UR7, c[0x0][0x618] ;  /* 0x0001860000077ab9 */ /* 0x000fc60000000800 */
[----:B------:R-:W-:-:S05]  /*1b0a0*/  IADD3.X R2, RZ, ~R2, RZ, P1, !PT ;  /* 0x80000002ff027210 */ /* 0x000fca0000ffe4ff */
[----:B------:R-:W-:-:S04]  /*1b0b0*/  IMAD R2, R2, UR8, RZ ;  /* 0x0000000802027c24 */ /* 0x000fc8000f8e02ff */
[----:B------:R-:W-:Y:S02]  /*1b0c0*/  IMAD R5, R11, UR9, R2 ;  /* 0x000000090b057c24 */ /* 0x000fe4000f8e0202 */
[----:B------:R-:W-:-:S04]  /*1b0d0*/  IMAD.MOV.U32 R2, RZ, RZ, R13 ;  /* 0x000000ffff027224 */ /* 0x000fc800078e000d */
[----:B------:R-:W-:Y:S01]  /*1b0e0*/  IMAD.WIDE.U32 R2, R11, UR8, R2 ;  /* 0x000000080b027c25 */ /* 0x000fe2000f8e0002 */
[----:B------:R-:W-:Y:S02]  /*1b0f0*/  ULDC.64 UR8, c[0x0][0x640] ;  /* 0x0001900000087ab9 */ /* 0x000fe40000000a00 */
[----:B------:R-:W-:Y:S02]  /*1b100*/  ISETP.NE.U32.AND P1, PT, RZ, UR8, PT ;  /* 0x00000008ff007c0c */ /* 0x000fe4000bf25070 */
[----:B------:R-:W-:Y:S02]  /*1b110*/  IADD3 R3, R3, R5, RZ ;  /* 0x0000000503037210 */ /* 0x000fe40007ffe0ff */
[----:B------:R-:W-:Y:S02]  /*1b120*/  ISETP.NE.AND.EX P1, PT, RZ, UR9, PT, P1 ;  /* 0x00000009ff007c0c */ /* 0x000fe4000bf25310 */
[--C-:B------:R-:W-:Y:S02]  /*1b130*/  SHF.R.U64 R10, R2, UR7, R3.reuse ;  /* 0x00000007020a7c19 */ /* 0x100fe40008001203 */
[----:B------:R-:W-:Y:S01]  /*1b140*/  SHF.R.U32.HI R3, RZ, UR7, R3 ;  /* 0x00000007ff037c19 */ /* 0x000fe20008011603 */
[----:B------:R-:W-:-:S03]  /*1b150*/  ULDC UR7, c[0x0][0x608] ;  /* 0x0001820000077ab9 */ /* 0x000fc60000000800 */
[--C-:B------:R-:W-:Y:S02]  /*1b160*/  SHF.R.U64 R12, R10, UR7, R3.reuse ;  /* 0x000000070a0c7c19 */ /* 0x100fe40008001203 */
[----:B------:R-:W-:Y:S01]  /*1b170*/  SHF.R.U32.HI R3, RZ, UR7, R3 ;  /* 0x00000007ff037c19 */ /* 0x000fe20008011603 */
[----:B------:R-:W-:-:S03]  /*1b180*/  ULDC UR7, c[0x0][0x658] ;  /* 0x0001960000077ab9 */ /* 0x000fc60000000800 */
[--C-:B------:R-:W-:Y:S02]  /*1b190*/  SHF.R.U64 R11, R12, UR7, R3.reuse ;  /* 0x000000070c0b7c19 */ /* 0x100fe40008001203 */
[----:B------:R-:W-:-:S03]  /*1b1a0*/  SHF.R.U32.HI R13, RZ, UR7, R3 ;  /* 0x00000007ff0d7c19 */ /* 0x000fc60008011603 */
[----:B------:R-:W-:Y:S02]  /*1b1b0*/  IMAD.MOV.U32 R2, RZ, RZ, R11 ;  /* 0x000000ffff027224 */ /* 0x000fe400078e000b */
[----:B------:R-:W-:Y:S01]  /*1b1c0*/  IMAD.MOV.U32 R3, RZ, RZ, R13 ;  /* 0x000000ffff037224 */ /* 0x000fe200078e000d */
[----:B------:R-:W-:Y:S06]  /*1b1d0*/  @!P1 BRA `(.L_x_555) ;  /* 0x0000000000289947 */ /* 0x000fec0003800000 */
        /* <DEDUP_REMOVED lines=10> */
.L_x_555:
[----:B------:R-:W-:Y:S01]  /*1b280*/  ULDC UR7, c[0x0][0x648] ;  /* 0x0001920000077ab9 */ /* 0x000fe20000000800 */
[----:B------:R-:W-:Y:S01]  /*1b290*/  LOP3.LUT R12, R12, UR6, RZ, 0xc0, !PT ;  /* 0x000000060c0c7c12 */ /* 0x000fe2000f8ec0ff */
[----:B------:R-:W-:Y:S01]  /*1b2a0*/  UISETP.NE.AND UP0, UPT, UR45, URZ, UPT ;  /* 0x0000003f2d00728c */ /* 0x000fe2000bf05270 */
[----:B------:R-:W-:Y:S01]  /*1b2b0*/  SHF.R.U64 R3, R2, UR7, R3 ;  /* 0x0000000702037c19 */ /* 0x000fe20008001203 */
[----:B------:R-:W-:Y:S01]  /*1b2c0*/  ULDC UR7, c[0x0][0x638] ;  /* 0x00018e0000077ab9 */ /* 0x000fe20000000800 */
[----:B------:R-:W-:Y:S02]  /*1b2d0*/  LOP3.LUT R4, R10, UR4, RZ, 0xc0, !PT ;  /* 0x000000040a047c12 */ /* 0x000fe4000f8ec0ff */
[C---:B------:R-:W-:Y:S01]  /*1b2e0*/  IADD3 R2, -R3.reuse, RZ, RZ ;  /* 0x000000ff03027210 */ /* 0x040fe20007ffe1ff */
[----:B------:R-:W-:Y:S01]  /*1b2f0*/  IMAD R12, R3, UR5, R12 ;  /* 0x00000005030c7c24 */ /* 0x000fe2000f8e020c */
[----:B------:R-:W-:Y:S02]  /*1b300*/  PLOP3.LUT P1, PT, PT, PT, UP0, 0x40, 0x0 ;  /* 0x000000000000781c */ /* 0x000fe40003f2e808 */
[----:B------:R-:W-:Y:S01]  /*1b310*/  PLOP3.LUT P3, PT, PT, PT, UP0, 0x40, 0x0 ;  /* 0x000000000000781c */ /* 0x000fe20003f6e808 */
[----:B------:R-:W-:Y:S01]  /*1b320*/  IMAD R11, R2, UR7, R11 ;  /* 0x00000007020b7c24 */ /* 0x000fe2000f8e020b */
[----:B------:R-:W-:-:S02]  /*1b330*/  ULDC UR7, c[0x0][0x610] ;  /* 0x0001840000077ab9 */ /* 0x000fc40000000800 */
[----:B------:R-:W-:Y:S01]  /*1b340*/  IMAD R7, R12, UR7, R7 ;  /* 0x000000070c077c24 */ /* 0x000fe2000f8e0207 */
[----:B------:R-:W-:Y:S02]  /*1b350*/  ULDC UR7, c[0x0][0x600] ;  /* 0x0001800000077ab9 */ /* 0x000fe40000000800 */
[----:B------:R-:W-:-:S05]  /*1b360*/  IMAD R4, R11, UR7, R4 ;  /* 0x000000070b047c24 */ /* 0x000fca000f8e0204 */
[----:B------:R-:W-:Y:S02]  /*1b370*/  SEL R2, R4, R7, P1 ;  /* 0x0000000704027207 */ /* 0x000fe40000800000 */
[----:B------:R-:W-:Y:S01]  /*1b380*/  SEL R3, R7, R4, P3 ;  /* 0x0000000407037207 */ /* 0x000fe20001800000 */
[----:B------:R-:W-:-:S07]  /*1b390*/  IMAD.MOV.U32 R4, RZ, RZ, 0x1 ;  /* 0x00000001ff047424 */ /* 0x000fce00078e00ff */
.L_x_553:
[----:B------:R-:W-:Y:S05]  /*1b3a0*/  BSYNC B1 ;  /* 0x0000000000017941 */ /* 0x000fea0003800000 */
.L_x_552:
[----:B------:R-:W-:-:S13]  /*1b3b0*/  LOP3.LUT P1, RZ, R4, 0xff, RZ, 0xc0, !PT ;  /* 0x000000ff04ff7812 */ /* 0x000fda000782c0ff */
[----:B------:R-:W-:Y:S05]  /*1b3c0*/  @P1 BRA `(.L_x_556) ;  /* 0xfffffff400241947 */ /* 0x000fea000383ffff */
[----:B------:R-:W-:Y:S05]  /*1b3d0*/  BSYNC B0 ;  /* 0x0000000000007941 */ /* 0x000fea0003800000 */
.L_x_544:
[----:B------:R-:W-:-:S03]  /*1b3e0*/  UMOV UR7, 0xffffffff ;  /* 0xffffffff00077882 */ /* 0x000fc60000000000 */
[----:B------:R-:W-:Y:S05]  /*1b3f0*/  BRA.DIV UR7, `(.L_x_557) ;  /* 0x0000000207f87947 */ /* 0x000fea000b800000 */
[----:B------:R-:W-:-:S13]  /*1b400*/  ELECT P6, URZ, PT ;  /* 0x00000000003f782f */ /* 0x000fda00038c0000 */
.L_x_570:
[----:B------:R-:W-:Y:S04]  /*1b410*/  BSSY B0, `(.L_x_558) ;  /* 0x0000023000007945 */ /* 0x000fe80003800000 */
[----:B------:R-:W-:Y:S05]  /*1b420*/  @!P6 BRA `(.L_x_559) ;  /* 0x000000000084e947 */ /* 0x000fea0003800000 */
[----:B------:R-:W-:-:S04]  /*1b430*/  ULOP3.LUT UR7, UR40, 0x2, URZ, 0xfc, !UPT ;  /* 0x0000000228077892 */ /* 0x000fc8000f8efc3f */
[----:B------:R-:W-:-:S06]  /*1b440*/  UISETP.NE.AND UP0, UPT, UR7, 0x3, UPT ;  /* 0x000000030700788c */ /* 0x000fcc000bf05270 */
[----:B------:R-:W-:-:S13]  /*1b450*/  PLOP3.LUT P0, PT, PT, PT, UP0, 0x80, 0x0 ;  /* 0x000000000000781c */ /* 0x000fda0003f0f008 */
[----:B------:R-:W-:Y:S05]  /*1b460*/  @!P0 BRA `(.L_x_560) ;  /* 0x0000000000048947 */ /* 0x000fea0003800000 */
[----:B------:R-:W-:Y:S01]  /*1b470*/  BPT.TRAP 0x1 ;  /* 0x000000040000795c */ /* 0x000fe20000300000 */
.L_x_560:
[----:B------:R-:W0:Y:S01]  /*1b480*/  S2R R3, SR_CgaCtaId ;  /* 0x0000000000037919 */ /* 0x000e220000008800 */
[----:B------:R-:W-:-:S04]  /*1b490*/  MOV R2, 0x400 ;  /* 0x0000040000027802 */ /* 0x000fc80000000f00 */
[----:B0-----:R-:W-:Y:S02]  /*1b4a0*/  LEA R3, R3, R2, 0x18 ;  /* 0x0000000203037211 */ /* 0x001fe400078ec0ff */
[----:B------:R-:W-:-:S03]  /*1b4b0*/  SHF.L.U32 R2, R0, 0x1f, RZ ;  /* 0x0000001f00027819 */ /* 0x000fc600000006ff */
[----:B------:R-:W-:-:S05]  /*1b4c0*/  VIADD R3, R3, 0x18 ;  /* 0x0000001803037836 */ /* 0x000fca0000000000 */
[----:B------:R-:W-:-:S04]  /*1b4d0*/  LEA R5, R6, R3, 0x3 ;  /* 0x0000000306057211 */ /* 0x000fc800078e18ff */
[----:B------:R-:W0:Y:S02]  /*1b4e0*/  SYNCS.PHASECHK.TRANS64.TRYWAIT P0, [R5+URZ], R2 ;  /* 0x00000002050075a7 */ /* 0x000e24000800017f */
[----:B0-----:R-:W-:Y:S05]  /*1b4f0*/  @!P0 BRA `(.L_x_561) ;  /* 0x0000000000d88947 */ /* 0x001fea0003800000 */
.L_x_571:
[----:B------:R-:W-:-:S05]  /*1b500*/  VIADD R6, R6, 0x1 ;  /* 0x0000000106067836 */ /* 0x000fca0000000000 */
[----:B------:R-:W-:-:S04]  /*1b510*/  ISETP.NE.AND P0, PT, R6, 0x3, PT ;  /* 0x000000030600780c */ /* 0x000fc80003f05270 */
[----:B0-----:R-:W-:Y:S02]  /*1b520*/  SEL R5, RZ, 0x1, P0 ;  /* 0x00000001ff057807 */ /* 0x001fe40000000000 */
[----:B------:R-:W-:Y:S02]  /*1b530*/  SEL R6, R6, RZ, P0 ;  /* 0x000000ff06067207 */ /* 0x000fe40000000000 */
[----:B------:R-:W-:-:S03]  /*1b540*/  LOP3.LUT R5, R0, R5, RZ, 0x3c, !PT ;  /* 0x0000000500057212 */ /* 0x000fc600078e3cff */
[----:B------:R-:W-:Y:S01]  /*1b550*/  IMAD R7, R6, 0x8, R3 ;  /* 0x0000000806077824 */ /* 0x000fe200078e0203 */
[----:B------:R-:W-:-:S04]  /*1b560*/  SHF.L.U32 R0, R5, 0x1f, RZ ;  /* 0x0000001f05007819 */ /* 0x000fc800000006ff */
[----:B------:R-:W0:Y:S02]  /*1b570*/  SYNCS.PHASECHK.TRANS64.TRYWAIT P0, [R7+URZ], R0 ;  /* 0x00000000070075a7 */ /* 0x000e24000800017f */
[----:B0-----:R-:W-:Y:S05]  /*1b580*/  @!P0 BRA `(.L_x_562) ;  /* 0x0000000000c88947 */ /* 0x001fea0003800000 */
.L_x_572:
[----:B0-----:R-:W-:-:S04]  /*1b590*/  IADD3 R0, R6, 0x1, RZ ;  /* 0x0000000106007810 */ /* 0x001fc80007ffe0ff */
[----:B------:R-:W-:-:S04]  /*1b5a0*/  ISETP.NE.AND P0, PT, R0, 0x3, PT ;  /* 0x000000030000780c */ /* 0x000fc80003f05270 */
[----:B------:R-:W-:Y:S02]  /*1b5b0*/  SEL R2, RZ, 0x1, P0 ;  /* 0x00000001ff027807 */ /* 0x000fe40000000000 */
[----:B------:R-:W-:Y:S02]  /*1b5c0*/  SEL R0, R0, RZ, P0 ;  /* 0x000000ff00007207 */ /* 0x000fe40000000000 */
[----:B------:R-:W-:-:S03]  /*1b5d0*/  LOP3.LUT R2, R5, R2, RZ, 0x3c, !PT ;  /* 0x0000000205027212 */ /* 0x000fc600078e3cff */
[----:B------:R-:W-:Y:S01]  /*1b5e0*/  IMAD R3, R0, 0x8, R3 ;  /* 0x0000000800037824 */ /* 0x000fe200078e0203 */
[----:B------:R-:W-:-:S07]  /*1b5f0*/  SHF.L.U32 R0, R2, 0x1f, RZ ;  /* 0x0000001f02007819 */ /* 0x000fce00000006ff */
.L_x_563:
[----:B0-----:R0:W1:Y:S02]  /*1b600*/  SYNCS.PHASECHK.TRANS64.TRYWAIT P0, [R3+URZ], R0 ;  /* 0x00000000030075a7 */ /* 0x001064000800017f */
[----:B-1----:R-:W-:Y:S05]  /*1b610*/  @!P0 NANOSLEEP.SYNCS 0x989680 ;  /* 0x009896800000895d */ /* 0x002fea0003900000 */
[----:B------:R-:W1:Y:S02]  /*1b620*/  @!P0 SYNCS.PHASECHK.TRANS64 P0, [R3+URZ], R0 ;  /* 0x00000000030085a7 */ /* 0x000e64000800007f */
[----:B-1----:R-:W-:Y:S05]  /*1b630*/  @!P0 BRA `(.L_x_563) ;  /* 0xfffffffc00f08947 */ /* 0x002fea000383ffff */
.L_x_559:
[----:B------:R-:W-:Y:S05]  /*1b640*/  BSYNC B0 ;  /* 0x0000000000007941 */ /* 0x000fea0003800000 */
.L_x_558:
[----:B------:R-:W-:Y:S05]  /*1b650*/  EXIT ;  /* 0x000000000000794d */ /* 0x000fea0003800000 */
.L_x_17:
[----:B-1----:R1:W4:Y:S02]  /*1b660*/  SYNCS.PHASECHK.TRANS64.TRYWAIT P1, [R3+URZ], R0 ;  /* 0x00000000030075a7 */ /* 0x002324000802017f */
[----:B----4-:R-:W-:Y:S05]  /*1b670*/  @!P1 NANOSLEEP.SYNCS 0x989680 ;  /* 0x009896800000995d */ /* 0x010fea0003900000 */
[----:B------:R-:W4:Y:S02]  /*1b680*/  @!P1 SYNCS.PHASECHK.TRANS64 P1, [R3+URZ], R0 ;  /* 0x00000000030095a7 */ /* 0x000f24000802007f */
[----:B----4-:R-:W-:Y:S05]  /*1b690*/  @!P1 BRA `(.L_x_17) ;  /* 0xfffffffc00f09947 */ /* 0x010fea000383ffff */
[----:B------:R-:W-:Y:S05]  /*1b6a0*/  BRA `(.L_x_16) ;  /* 0xfffffe5c00547947 */ /* 0x000fea000383ffff */
.L_x_22:
[----:B-1----:R-:W-:-:S04]  /*1b6b0*/  IMAD.U32 R5, RZ, RZ, UR8 ;  /* 0x00000008ff057e24 */ /* 0x002fc8000f8e00ff */
[----:B------:R1:W2:Y:S03]  /*1b6c0*/  SYNCS.PHASECHK.TRANS64.TRYWAIT P1, [R5+URZ], R4 ;  /* 0x00000004050075a7 */ /* 0x0002a6000802017f */
[----:B--2---:R-:W-:Y:S05]  /*1b6d0*/  @!P1 NANOSLEEP.SYNCS 0x989680 ;  /* 0x009896800000995d */ /* 0x004fea0003900000 */
[----:B------:R-:W2:Y:S02]  /*1b6e0*/  @!P1 SYNCS.PHASECHK.TRANS64 P1, [R5+URZ], R4 ;  /* 0x00000004050095a7 */ /* 0x000ea4000802007f */
[----:B--2---:R-:W-:Y:S05]  /*1b6f0*/  @!P1 BRA `(.L_x_22) ;  /* 0xfffffffc00ec9947 */ /* 0x004fea000383ffff */
[----:B------:R-:W-:Y:S05]  /*1b700*/  BRA `(.L_x_21) ;  /* 0xfffffe9000cc7947 */ /* 0x000fea000383ffff */
.L_x_545:
[----:B------:R-:W-:Y:S01]  /*1b710*/  BSSY B1, `(.L_x_564) ;  /* 0x0000006000017945 */ /* 0x000fe20003800000 */
[----:B------:R-:W-:-:S07]  /*1b720*/  MOV R15, 0xffffffff ;  /* 0xffffffff000f7802 */ /* 0x000fce0000000f00 */
[----:B------:R-:W-:Y:S05]  /*1b730*/  WARPSYNC.COLLECTIVE R15, `(.L_x_565) ;  /* 0x000000000f0c7348 */ /* 0x000fea0003c00000 */
[----:B------:R-:W-:Y:S02]  /*1b740*/  ELECT P6, UR62, PT ;  /* 0x00000000003e782f */ /* 0x000fe400038c0000 */
[----:B------:R-:W-:Y:S01]  /*1b750*/  MOV R14, UR62 ;  /* 0x0000003e000e7c02 */ /* 0x000fe20008000f00 */
[----:B------:R-:W-:Y:S10]  /*1b760*/  ENDCOLLECTIVE ;  /* 0x000000000000791b */ /* 0x000ff40003800000 */
.L_x_565:
[----:B------:R-:W-:Y:S05]  /*1b770*/  BSYNC B1 ;  /* 0x0000000000017941 */ /* 0x000fea0003800000 */
.L_x_564:
[----:B------:R-:W-:Y:S05]  /*1b780*/  BRA `(.L_x_566) ;  /* 0xfffffff000407947 */ /* 0x000fea000383ffff */
.L_x_548:
[----:B0-----:R0:W1:Y:S02]  /*1b790*/  SYNCS.PHASECHK.TRANS64.TRYWAIT P1, [R10+URZ+0x18], R5 ;  /* 0x000018050a0075a7 */ /* 0x001064000802017f */
[----:B-1----:R-:W-:Y:S05]  /*1b7a0*/  @!P1 NANOSLEEP.SYNCS 0x989680 ;  /* 0x009896800000995d */ /* 0x002fea0003900000 */
[----:B------:R-:W1:Y:S02]  /*1b7b0*/  @!P1 SYNCS.PHASECHK.TRANS64 P1, [R10+URZ+0x18], R5 ;  /* 0x000018050a0095a7 */ /* 0x000e64000802007f */
[----:B-1----:R-:W-:Y:S05]  /*1b7c0*/  @!P1 BRA `(.L_x_548) ;  /* 0xfffffffc00f09947 */ /* 0x002fea000383ffff */
[----:B------:R-:W-:Y:S05]  /*1b7d0*/  BRA `(.L_x_567) ;  /* 0xfffffff000747947 */ /* 0x000fea000383ffff */
.L_x_557:
[----:B------:R-:W-:Y:S01]  /*1b7e0*/  BSSY B0, `(.L_x_568) ;  /* 0x0000006000007945 */ /* 0x000fe20003800000 */
[----:B------:R-:W-:-:S07]  /*1b7f0*/  IMAD.MOV.U32 R15, RZ, RZ, -0x1 ;  /* 0xffffffffff0f7424 */ /* 0x000fce00078e00ff */
[----:B------:R-:W-:Y:S05]  /*1b800*/  WARPSYNC.COLLECTIVE R15, `(.L_x_569) ;  /* 0x000000000f0c7348 */ /* 0x000fea0003c00000 */
[----:B------:R-:W-:Y:S02]  /*1b810*/  ELECT P6, UR62, PT ;  /* 0x00000000003e782f */ /* 0x000fe400038c0000 */
[----:B------:R-:W-:Y:S01]  /*1b820*/  MOV R14, UR62 ;  /* 0x0000003e000e7c02 */ /* 0x000fe20008000f00 */
[----:B------:R-:W-:Y:S10]  /*1b830*/  ENDCOLLECTIVE ;  /* 0x000000000000791b */ /* 0x000ff40003800000 */
.L_x_569:
[----:B------:R-:W-:Y:S05]  /*1b840*/  BSYNC B0 ;  /* 0x0000000000007941 */ /* 0x000fea0003800000 */
.L_x_568:
[----:B------:R-:W-:Y:S05]  /*1b850*/  BRA `(.L_x_570) ;  /* 0xfffffff800ec7947 */ /* 0x000fea000383ffff */
.L_x_561:
[----:B0-----:R0:W1:Y:S02]  /*1b860*/  SYNCS.PHASECHK.TRANS64.TRYWAIT P0, [R5+URZ], R2 ;  /* 0x00000002050075a7 */ /* 0x001064000800017f */
[----:B-1----:R-:W-:Y:S05]  /*1b870*/  @!P0 NANOSLEEP.SYNCS 0x989680 ;  /* 0x009896800000895d */ /* 0x002fea0003900000 */
[----:B------:R-:W1:Y:S02]  /*1b880*/  @!P0 SYNCS.PHASECHK.TRANS64 P0, [R5+URZ], R2 ;  /* 0x00000002050085a7 */ /* 0x000e64000800007f */
[----:B-1----:R-:W-:Y:S05]  /*1b890*/  @!P0 BRA `(.L_x_561) ;  /* 0xfffffffc00f08947 */ /* 0x002fea000383ffff */
[----:B------:R-:W-:Y:S05]  /*1b8a0*/  BRA `(.L_x_571) ;  /* 0xfffffffc00147947 */ /* 0x000fea000383ffff */
.L_x_562:
[----:B0-----:R0:W1:Y:S02]  /*1b8b0*/  SYNCS.PHASECHK.TRANS64.TRYWAIT P0, [R7+URZ], R0 ;  /* 0x00000000070075a7 */ /* 0x001064000800017f */
[----:B-1----:R-:W-:Y:S05]  /*1b8c0*/  @!P0 NANOSLEEP.SYNCS 0x989680 ;  /* 0x009896800000895d */ /* 0x002fea0003900000 */
[----:B------:R-:W1:Y:S02]  /*1b8d0*/  @!P0 SYNCS.PHASECHK.TRANS64 P0, [R7+URZ], R0 ;  /* 0x00000000070085a7 */ /* 0x000e64000800007f */
[----:B-1----:R-:W-:Y:S05]  /*1b8e0*/  @!P0 BRA `(.L_x_562) ;  /* 0xfffffffc00f08947 */ /* 0x002fea000383ffff */
[----:B------:R-:W-:Y:S05]  /*1b8f0*/  BRA `(.L_x_572) ;  /* 0xfffffffc00247947 */ /* 0x000fea000383ffff */
.L_x_573:
[----:B------:R-:W-:-:S00]  /*1b900*/  BRA `(.L_x_573) ;  /* 0xfffffffc00fc7947 */ /* 0x000fc0000383ffff */
[----:B------:R-:W-:-:S00]  /*1b910*/  NOP ;  /* 0x0000000000007918 */ /* 0x000fc00000000000 */
        /* <DEDUP_REMOVED lines=14> */
.L_x_574:


//--------------------- .nv.global.init           --------------------------
	.section	.nv.global.init,"aw",@progbits
.nv.global.init:
	.type		$str$22,@object
	.size		$str$22,($str$23 - $str$22)
$str$22:
        /*0000*/ 	.byte	0x6b, 0x5f, 0x74, 0x69, 0x6c, 0x65, 0x5f, 0x63, 0x6f, 0x75, 0x6e, 0x74, 0x20, 0x3e, 0x3d, 0x20
        /*0010*/ 	.byte	0x31, 0x00
	.type		$str$23,@object
	.size		$str$23,(__unnamed_1 - $str$23)
$str$23:
        /*0012*/ 	.byte	0x2f, 0x74, 0x6d, 0x70, 0x2f, 0x63, 0x75, 0x74, 0x6c, 0x61, 0x73, 0x73, 0x5f, 0x73, 0x77, 0x65
        /*0022*/ 	.byte	0x65, 0x70, 0x5f, 0x73, 0x72, 0x63, 0x2f, 0x69, 0x6e, 0x63, 0x6c, 0x75, 0x64, 0x65, 0x2f, 0x63
        /*0032*/ 	.byte	0x75, 0x74, 0x6c, 0x61, 0x73, 0x73, 0x2f, 0x67, 0x65, 0x6d, 0x6d, 0x2f, 0x63, 0x6f, 0x6c, 0x6c
        /*0042*/ 	.byte	0x65, 0x63, 0x74, 0x69, 0x76, 0x65, 0x2f, 0x73, 0x6d, 0x39, 0x30, 0x5f, 0x6d, 0x6d, 0x61, 0x5f
        /*0052*/ 	.byte	0x74, 0x6d, 0x61, 0x5f, 0x67, 0x6d, 0x6d, 0x61, 0x5f, 0x73, 0x73, 0x5f, 0x77, 0x61, 0x72, 0x70
        /*0062*/ 	.byte	0x73, 0x70, 0x65, 0x63, 0x69, 0x61, 0x6c, 0x69, 0x7a, 0x65, 0x64, 0x2e, 0x68, 0x70, 0x70, 0x00
	.type		__unnamed_1,@object
	.size		__unnamed_1,(.L_0 - __unnamed_1)
__unnamed_1:
        /* <DEDUP_REMOVED lines=180> */
        /*0bb2*/ 	.byte	0x74, 0x65, 0x3a, 0x3a, 0x69, 0x64, 0x65, 0x6e, 0x74, 0x69, 0x74, 0x79, 0x5d, 0x00
.L_0:


//--------------------- .nv.shared._ZN7cutlass13device_kernelINS_4gemm6kernel13GemmUniversalIN4cute5tupleIJiiiiEEENS1_10collective13CollectiveMmaINS1_34MainloopSm90TmaGmmaWarpSpecializedILi3ENS5_IJNS4_1CILi1EEESB_SB_EEENS1_35KernelTmaWarpSpecializedCooperativeEEENS5_IJNSA_ILi256EEESF_NSA_ILi64EEEEEENS_6half_tENS5_IJlSB_lEEESI_SJ_NS4_8TiledMMAINS4_8MMA_AtomIJNS4_4SM904GMMA26MMA_64x256x16_F32F16F16_SSILNSN_5MajorE0ELSP_0ELNSN_7ScaleInE1ELSQ_1EEEEEENS4_6LayoutINS5_IJNSA_ILi2EEESB_SB_EEENS5_IJSB_NSA_ILi0EEESW_EEEEENS5_IJNS4_10UnderscoreESZ_SZ_EEEEENS4_13SM90_TMA_LOADENS4_14ComposedLayoutINS4_7SwizzleILi3ELi4ELi3EEENS4_18smem_ptr_flag_bitsILi16EEENST_INS5_IJNSA_ILi8EEESG_EEENS5_IJSG_SB_EEEEEEEvNS4_8identityES12_S1C_vS1D_EENS_8epilogue10collective6detail29Sm90TmaWarpSpecializedAdapterINS1G_15DefaultEpilogueISI_SJ_SJ_NS1F_6thread17LinearCombinationISI_Li1EffLNS1K_9ScaleType4KindE0ELNS_15FloatRoundStyleE2ESI_EENS1_15EpilogueDefaultEEEEEvvEEEEvNT_6ParamsE --------------------------
	.section	.nv.shared._ZN7cutlass13device_kernelINS_4gemm6kernel13GemmUniversalIN4cute5tupleIJiiiiEEENS1_10collective13CollectiveMmaINS1_34MainloopSm90TmaGmmaWarpSpecializedILi3ENS5_IJNS4_1CILi1EEESB_SB_EEENS1_35KernelTmaWarpSpecializedCooperativeEEENS5_IJNSA_ILi256EEESF_NSA_ILi64EEEEEENS_6half_tENS5_IJlSB_lEEESI_SJ_NS4_8TiledMMAINS4_8MMA_AtomIJNS4_4SM904GMMA26MMA_64x256x16_F32F16F16_SSILNSN_5MajorE0ELSP_0ELNSN_7ScaleInE1ELSQ_1EEEEEENS4_6LayoutINS5_IJNSA_ILi2EEESB_SB_EEENS5_IJSB_NSA_ILi0EEESW_EEEEENS5_IJNS4_10UnderscoreESZ_SZ_EEEEENS4_13SM90_TMA_LOADENS4_14ComposedLayoutINS4_7SwizzleILi3ELi4ELi3EEENS4_18smem_ptr_flag_bitsILi16EEENST_INS5_IJNSA_ILi8EEESG_EEENS5_IJSG_SB_EEEEEEEvNS4_8identityES12_S1C_vS1D_EENS_8epilogue10collective6detail29Sm90TmaWarpSpecializedAdapterINS1G_15DefaultEpilogueISI_SJ_SJ_NS1F_6thread17LinearCombinationISI_Li1EffLNS1K_9ScaleType4KindE0ELNS_15FloatRoundStyleE2ESI_EENS1_15EpilogueDefaultEEEEEvvEEEEvNT_6ParamsE,"aw",@nobits
	.sectionflags	@""
	.align	16
	.zero		1024


//--------------------- .nv.shared.reserved.0     --------------------------
	.section	.nv.shared.reserved.0,"aw",@nobits
	.weak		__nv_reservedSMEM_offset_0_alias
	.size		__nv_reservedSMEM_offset_0_alias, 0, 0
	.other		__nv_reservedSMEM_offset_0_alias,@"STO_CUDA_RESERVED_SHARED STV_DEFAULT"
__nv_reservedSMEM_offset_0_alias:
	.zero		0


//--------------------- .nv.global                --------------------------
	.section	.nv.global,"aw",@nobits
.nv.global:
	.type		_ZN40_INTERNAL_c94d9807_4_k_cu_41aa4c9e_192944cute1_E,@object
	.size		_ZN40_INTERNAL_c94d9807_4_k_cu_41aa4c9e_192944cute1_E,(_ZN40_INTERNAL_c94d9807_4_k_cu_41aa4c9e_192944cuda3std3__45__cpo6cbeginE - _ZN40_INTERNAL_c94d9807_4_k_cu_41aa4c9e_192944cute1_E)
_ZN40_INTERNAL_c94d9807_4_k_cu_41aa4c9e_192944cute1_E:
	.zero		1
	.type		_ZN40_INTERNAL_c94d9807_4_k_cu_41aa4c9e_192944cuda3std3__45__cpo6cbeginE,@object
	.size		_ZN40_INTERNAL_c94d9807_4_k_cu_41aa4c9e_192944cuda3std3__45__cpo6cbeginE,(_ZN40_INTERNAL_c94d9807_4_k_cu_41aa4c9e_192944cuda3std3__48in_placeE - _ZN40_INTERNAL_c94d9807_4_k_cu_41aa4c9e_192944cuda3std3__45__cpo6cbeginE)
_ZN40_INTERNAL_c94d9807_4_k_cu_41aa4c9e_192944cuda3std3__45__cpo6cbeginE:
	.zero		1
	.type		_ZN40_INTERNAL_c94d9807_4_k_cu_41aa4c9e_192944cuda3std3__48in_placeE,@object
	.size		_ZN40_INTERNAL_c94d9807_4_k_cu_41aa4c9e_192944cuda3std3__48in_placeE,(_ZN40_INTERNAL_c94d9807_4_k_cu_41aa4c9e_192944cuda3std6ranges3__45__cpo9iter_moveE - _ZN40_INTERNAL_c94d9807_4_k_cu_41aa4c9e_192944cuda3std3__48in_placeE)
_ZN40_INTERNAL_c94d9807_4_k_cu_41aa4c9e_192944cuda3std3__48in_placeE:
	.zero		1
	.type		_ZN40_INTERNAL_c94d9807_4_k_cu_41aa4c9e_192944cuda3std6ranges3__45__cpo9iter_moveE,@object
	.size		_ZN40_INTERNAL_c94d9807_4_k_cu_41aa4c9e_192944cuda3std6ranges3__45__cpo9iter_moveE,(_ZN40_INTERNAL_c94d9807_4_k_cu_41aa4c9e_192944cuda3std3__45__cpo5beginE - _ZN40_INTERNAL_c94d9807_4_k_cu_41aa4c9e_192944cuda3std6ranges3__45__cpo9iter_moveE)
_ZN40_INTERNAL_c94d9807_4_k_cu_41aa4c9e_192944cuda3std6ranges3__45__cpo9iter_moveE:
	.zero		1
	.type		_ZN40_INTERNAL_c94d9807_4_k_cu_41aa4c9e_192944cuda3std3__45__cpo5beginE,@object
	.size		_ZN40_INTERNAL_c94d9807_4_k_cu_41aa4c9e_192944cuda3std3__45__cpo5beginE,(_ZN40_INTERNAL_c94d9807_4_k_cu_41aa4c9e_192944cuda3std3__442_GLOBAL__N__c94d9807_4_k_cu_41aa4c9e_192946ignoreE - _ZN40_INTERNAL_c94d9807_4_k_cu_41aa4c9e_192944cuda3std3__45__cpo5beginE)
_ZN40_INTERNAL_c94d9807_4_k_cu_41aa4c9e_192944cuda3std3__45__cpo5beginE:
	.zero		1
	.type		_ZN40_INTERNAL_c94d9807_4_k_cu_41aa4c9e_192944cuda3std3__442_GLOBAL__N__c94d9807_4_k_cu_41aa4c9e_192946ignoreE,@object
	.size		_ZN40_INTERNAL_c94d9807_4_k_cu_41aa4c9e_192944cuda3std3__442_GLOBAL__N__c94d9807_4_k_cu_41aa4c9e_192946ignoreE,(_ZN40_INTERNAL_c94d9807_4_k_cu_41aa4c9e_192944cute7productE - _ZN40_INTERNAL_c94d9807_4_k_cu_41aa4c9e_192944cuda3std3__442_GLOBAL__N__c94d9807_4_k_cu_41aa4c9e_192946ignoreE)
_ZN40_INTERNAL_c94d9807_4_k_cu_41aa4c9e_192944cuda3std3__442_GLOBAL__N__c94d9807_4_k_cu_41aa4c9e_192946ignoreE:
	.zero		1
	.type		_ZN40_INTERNAL_c94d9807_4_k_cu_41aa4c9e_192944cute7productE,@object
	.size		_ZN40_INTERNAL_c94d9807_4_k_cu_41aa4c9e_192944cute7productE,(_ZN40_INTERNAL_c94d9807_4_k_cu_41aa4c9e_192944cuda3std3__45__cpo3endE - _ZN40_INTERNAL_c94d9807_4_k_cu_41aa4c9e_192944cute7productE)
_ZN40_INTERNAL_c94d9807_4_k_cu_41aa4c9e_192944cute7productE:
	.zero		1
	.type		_ZN40_INTERNAL_c94d9807_4_k_cu_41aa4c9e_192944cuda3std3__45__cpo3endE,@object
	.size		_ZN40_INTERNAL_c94d9807_4_k_cu_41aa4c9e_192944cuda3std3__45__cpo3endE,(_ZN40_INTERNAL_c94d9807_4_k_cu_41aa4c9e_192944cuda3std3__419piecewise_constructE - _ZN40_INTERNAL_c94d9807_4_k_cu_41aa4c9e_192944cuda3std3__45__cpo3endE)
_ZN40_INTERNAL_c94d9807_4_k_cu_41aa4c9e_192944cuda3std3__45__cpo3endE:
	.zero		1
	.type		_ZN40_INTERNAL_c94d9807_4_k_cu_41aa4c9e_192944cuda3std3__419piecewise_constructE,@object
	.size		_ZN40_INTERNAL_c94d9807_4_k_cu_41aa4c9e_192944cuda3std3__419piecewise_constructE,(_ZN40_INTERNAL_c94d9807_4_k_cu_41aa4c9e_192944cuda3std3__45__cpo4cendE - _ZN40_INTERNAL_c94d9807_4_k_cu_41aa4c9e_192944cuda3std3__419piecewise_constructE)
_ZN40_INTERNAL_c94d9807_4_k_cu_41aa4c9e_192944cuda3std3__419piecewise_constructE:
	.zero		1
	.type		_ZN40_INTERNAL_c94d9807_4_k_cu_41aa4c9e_192944cuda3std3__45__cpo4cendE,@object
	.size		_ZN40_INTERNAL_c94d9807_4_k_cu_41aa4c9e_192944cuda3std3__45__cpo4cendE,(_ZN40_INTERNAL_c94d9807_4_k_cu_41aa4c9e_192944cuda3std6ranges3__45__cpo4swapE - _ZN40_INTERNAL_c94d9807_4_k_cu_41aa4c9e_192944cuda3std3__45__cpo4cendE)
_ZN40_INTERNAL_c94d9807_4_k_cu_41aa4c9e_192944cuda3std3__45__cpo4cendE:
	.zero		1
	.type		_ZN40_INTERNAL_c94d9807_4_k_cu_41aa4c9e_192944cuda3std6ranges3__45__cpo4swapE,@object
	.size		_ZN40_INTERNAL_c94d9807_4_k_cu_41aa4c9e_192944cuda3std6ranges3__45__cpo4swapE,(.L_8 - _ZN40_INTERNAL_c94d9807_4_k_cu_41aa4c9e_192944cuda3std6ranges3__45__cpo4swapE)
_ZN40_INTERNAL_c94d9807_4_k_cu_41aa4c9e_192944cuda3std6ranges3__45__cpo4swapE:
	.zero		1
.L_8:


//--------------------- .nv.constant0._ZN7cutlass13device_kernelINS_4gemm6kernel13GemmUniversalIN4cute5tupleIJiiiiEEENS1_10collective13CollectiveMmaINS1_34MainloopSm90TmaGmmaWarpSpecializedILi3ENS5_IJNS4_1CILi1EEESB_SB_EEENS1_35KernelTmaWarpSpecializedCooperativeEEENS5_IJNSA_ILi256EEESF_NSA_ILi64EEEEEENS_6half_tENS5_IJlSB_lEEESI_SJ_NS4_8TiledMMAINS4_8MMA_AtomIJNS4_4SM904GMMA26MMA_64x256x16_F32F16F16_SSILNSN_5MajorE0ELSP_0ELNSN_7ScaleInE1ELSQ_1EEEEEENS4_6LayoutINS5_IJNSA_ILi2EEESB_SB_EEENS5_IJSB_NSA_ILi0EEESW_EEEEENS5_IJNS4_10UnderscoreESZ_SZ_EEEEENS4_13SM90_TMA_LOADENS4_14ComposedLayoutINS4_7SwizzleILi3ELi4ELi3EEENS4_18smem_ptr_flag_bitsILi16EEENST_INS5_IJNSA_ILi8EEESG_EEENS5_IJSG_SB_EEEEEEEvNS4_8identityES12_S1C_vS1D_EENS_8epilogue10collective6detail29Sm90TmaWarpSpecializedAdapterINS1G_15DefaultEpilogueISI_SJ_SJ_NS1F_6thread17LinearCombinationISI_Li1EffLNS1K_9ScaleType4KindE0ELNS_15FloatRoundStyleE2ESI_EENS1_15EpilogueDefaultEEEEEvvEEEEvNT_6ParamsE --------------------------
	.section	.nv.constant0._ZN7cutlass13device_kernelINS_4gemm6kernel13GemmUniversalIN4cute5tupleIJiiiiEEENS1_10collective13CollectiveMmaINS1_34MainloopSm90TmaGmmaWarpSpecializedILi3ENS5_IJNS4_1CILi1EEESB_SB_EEENS1_35KernelTmaWarpSpecializedCooperativeEEENS5_IJNSA_ILi256EEESF_NSA_ILi64EEEEEENS_6half_tENS5_IJlSB_lEEESI_SJ_NS4_8TiledMMAINS4_8MMA_AtomIJNS4_4SM904GMMA26MMA_64x256x16_F32F16F16_SSILNSN_5MajorE0ELSP_0ELNSN_7ScaleInE1ELSQ_1EEEEEENS4_6LayoutINS5_IJNSA_ILi2EEESB_SB_EEENS5_IJSB_NSA_ILi0EEESW_EEEEENS5_IJNS4_10UnderscoreESZ_SZ_EEEEENS4_13SM90_TMA_LOADENS4_14ComposedLayoutINS4_7SwizzleILi3ELi4ELi3EEENS4_18smem_ptr_flag_bitsILi16EEENST_INS5_IJNSA_ILi8EEESG_EEENS5_IJSG_SB_EEEEEEEvNS4_8identityES12_S1C_vS1D_EENS_8epilogue10collective6detail29Sm90TmaWarpSpecializedAdapterINS1G_15DefaultEpilogueISI_SJ_SJ_NS1F_6thread17LinearCombinationISI_Li1EffLNS1K_9ScaleType4KindE0ELNS_15FloatRoundStyleE2ESI_EENS1_15EpilogueDefaultEEEEEvvEEEEvNT_6ParamsE,"a",@progbits
	.sectionflags	@""
	.align	4
.nv.constant0._ZN7cutlass13device_kernelINS_4gemm6kernel13GemmUniversalIN4cute5tupleIJiiiiEEENS1_10collective13CollectiveMmaINS1_34MainloopSm90TmaGmmaWarpSpecializedILi3ENS5_IJNS4_1CILi1EEESB_SB_EEENS1_35KernelTmaWarpSpecializedCooperativeEEENS5_IJNSA_ILi256EEESF_NSA_ILi64EEEEEENS_6half_tENS5_IJlSB_lEEESI_SJ_NS4_8TiledMMAINS4_8MMA_AtomIJNS4_4SM904GMMA26MMA_64x256x16_F32F16F16_SSILNSN_5MajorE0ELSP_0ELNSN_7ScaleInE1ELSQ_1EEEEEENS4_6LayoutINS5_IJNSA_ILi2EEESB_SB_EEENS5_IJSB_NSA_ILi0EEESW_EEEEENS5_IJNS4_10UnderscoreESZ_SZ_EEEEENS4_13SM90_TMA_LOADENS4_14ComposedLayoutINS4_7SwizzleILi3ELi4ELi3EEENS4_18smem_ptr_flag_bitsILi16EEENST_INS5_IJNSA_ILi8EEESG_EEENS5_IJSG_SB_EEEEEEEvNS4_8identityES12_S1C_vS1D_EENS_8epilogue10collective6detail29Sm90TmaWarpSpecializedAdapterINS1G_15DefaultEpilogueISI_SJ_SJ_NS1F_6thread17LinearCombinationISI_Li1EffLNS1K_9ScaleType4KindE0ELNS_15FloatRoundStyleE2ESI_EENS1_15EpilogueDefaultEEEEEvvEEEEvNT_6ParamsE:
	.zero		1664


//--------------------- SYMBOLS --------------------------

	.type		.nv.reservedSmem.offset0,@object
	.size		.nv.reservedSmem.offset0,0x4
	.type		__assertfail,@function
